def matmul_kernel(
    a_ptr,
    b_ptr,
    c_ptr,
    M,
    N,
    K,
    stride_am,
    stride_ak,
    stride_bk,
    stride_bn,
    stride_cm,
    stride_cn,
    BLOCK_M: tl.constexpr,
    BLOCK_N: tl.constexpr,
    BLOCK_K: tl.constexpr,
    GROUP_M: tl.constexpr,
):
    pid = tl.program_id(axis=0)
    num_pid_m = tl.cdiv(M, BLOCK_M)
    num_pid_n = tl.cdiv(N, BLOCK_N)
    num_pid_in_group = GROUP_M * num_pid_n
    group_id = pid // num_pid_in_group
    first_pid_m = group_id * GROUP_M
    group_size_m = min(num_pid_m - first_pid_m, GROUP_M)
    pid_m = first_pid_m + ((pid % num_pid_in_group) % group_size_m)
    pid_n = (pid % num_pid_in_group) // group_size_m

    offs_am = (pid_m * BLOCK_M + tl.arange(0, BLOCK_M)) % M
    offs_bn = (pid_n * BLOCK_N + tl.arange(0, BLOCK_N)) % N
    offs_k = tl.arange(0, BLOCK_K)
    a_ptrs = a_ptr + offs_am[:, None] * stride_am + offs_k[None, :] * stride_ak
    b_ptrs = b_ptr + offs_k[:, None] * stride_bk + offs_bn[None, :] * stride_bn

    acc = tl.zeros((BLOCK_M, BLOCK_N), dtype=tl.float32)
    for kk in range(0, tl.cdiv(K, BLOCK_K)):
        a = tl.load(a_ptrs, mask=offs_k[None, :] < K - kk * BLOCK_K, other=0.0)
        b = tl.load(b_ptrs, mask=offs_k[:, None] < K - kk * BLOCK_K, other=0.0)
        acc = tl.dot(a, b, acc)
        a_ptrs += BLOCK_K * stride_ak
        b_ptrs += BLOCK_K * stride_bk

    c = acc.to(c_ptr.dtype.element_ty)
    offs_cm = pid_m * BLOCK_M + tl.arange(0, BLOCK_M)
    offs_cn = pid_n * BLOCK_N + tl.arange(0, BLOCK_N)
    c_ptrs = c_ptr + offs_cm[:, None] * stride_cm + offs_cn[None, :] * stride_cn
    mask = (offs_cm[:, None] < M) & (offs_cn[None, :] < N)
    tl.store(c_ptrs, c, mask=mask)

# config = {"BLOCK_K": 64, "BLOCK_M": 256, "BLOCK_N": 256, "GROUP_M": 8, "arch": "sm_100", "dtype": "bf16", "num_ctas": 4, "num_stages": 3, "num_warps": 4}
# arch = sm_100


// ===== COMPILED SASS (sm_100a) =====

	.target	sm_100a

	.elftype	@"ET_EXEC"


//--------------------- .note.nv.tkinfo           --------------------------
	.section	.note.nv.tkinfo,"",@"SHT_NOTE"
	.sectionflags	@"SHF_NOTE_NV_TKINFO"
	.tkinfo
        /*0018*/ 	.word	0x00000081
        /*0030*/ 	.string	""
        /*0030*/ 	.string	"ptxas-blackwell"
        /*0030*/ 	.string	"Cuda compilation tools, release 12.9, V12.9.86"
        /*0030*/ 	.string	"Build cuda_12.9.r12.9/compiler.36037853_0"
        /*0030*/ 	.string	"-v  -suppress-debug-info  -lineinfo  -arch sm_100a "



//--------------------- .note.nv.cuver            --------------------------
	.section	.note.nv.cuver,"",@"SHT_NOTE"
	.sectionflags	@"SHF_NOTE_NV_CUVER"
        /*0018*/ 	.short	0x0001
        /*001a*/ 	.short	0x0064
        /*001c*/ 	.short	0x0001
        /*001e*/ 	.short	0x0000
        /*0020*/ 	.short	0x0001
        /*0022*/ 	.short	0x0000


//--------------------- .nv.info                  --------------------------
	.section	.nv.info,"",@"SHT_CUDA_INFO"
	.align	4


	//----- nvinfo : EIATTR_REGCOUNT
	.align		4
        /*0000*/ 	.byte	0x04, 0x2f
        /*0002*/ 	.short	(.L_4 - .L_3)
	.align		4
.L_3:
        /*0004*/ 	.word	index@(matmul_kernel)
        /*0008*/ 	.word	0x000000ff


	//----- nvinfo : EIATTR_FRAME_SIZE
	.align		4
.L_4:
        /*000c*/ 	.byte	0x04, 0x11
        /*000e*/ 	.short	(.L_6 - .L_5)
	.align		4
.L_5:
        /*0010*/ 	.word	index@($__internal_2_$__cuda_sm10x_tcgen05_guardrail_trap_unallocated_columns_being_dealloced)
        /*0014*/ 	.word	0x00000080


	//----- nvinfo : EIATTR_FRAME_SIZE
	.align		4
.L_6:
        /*0018*/ 	.byte	0x04, 0x11
        /*001a*/ 	.short	(.L_8 - .L_7)
	.align		4
.L_7:
        /*001c*/ 	.word	index@($__internal_1_$__cuda_sm10x_tcgen05_guardrail_trap_phase_invalid_during_alloc)
        /*0020*/ 	.word	0x00000080


	//----- nvinfo : EIATTR_FRAME_SIZE
	.align		4
.L_8:
        /*0024*/ 	.byte	0x04, 0x11
        /*0026*/ 	.short	(.L_10 - .L_9)
	.align		4
.L_9:
        /*0028*/ 	.word	index@($__internal_0_$__cuda_sm10x_tcgen05_guardrail_trap_col_being_dealloced_not_returned_by_alloc)
        /*002c*/ 	.word	0x00000080


	//----- nvinfo : EIATTR_FRAME_SIZE
	.align		4
.L_10:
        /*0030*/ 	.byte	0x04, 0x11
        /*0032*/ 	.short	(.L_12 - .L_11)
	.align		4
.L_11:
        /*0034*/ 	.word	index@(matmul_kernel)
        /*0038*/ 	.word	0x00000080


	//----- nvinfo : EIATTR_MIN_STACK_SIZE
	.align		4
.L_12:
        /*003c*/ 	.byte	0x04, 0x12
        /*003e*/ 	.short	(.L_14 - .L_13)
	.align		4
.L_13:
        /*0040*/ 	.word	index@(matmul_kernel)
        /*0044*/ 	.word	0x00000080
.L_14:


//--------------------- .nv.info.matmul_kernel    --------------------------
	.section	.nv.info.matmul_kernel,"",@"SHT_CUDA_INFO"
	.sectionflags	@""
	.align	4


	//----- nvinfo : EIATTR_CUDA_API_VERSION
	.align		4
        /*0000*/ 	.byte	0x04, 0x37
        /*0002*/ 	.short	(.L_16 - .L_15)
.L_15:
        /*0004*/ 	.word	0x00000081


	//----- nvinfo : EIATTR_KPARAM_INFO
	.align		4
.L_16:
        /*0008*/ 	.byte	0x04, 0x17
        /*000a*/ 	.short	(.L_18 - .L_17)
.L_17:
        /*000c*/ 	.word	0x00000000
        /*0010*/ 	.short	0x000d
        /*0012*/ 	.short	0x0048
        /*0014*/ 	.byte	0x00, 0xf4, 0x21, 0x00


	//----- nvinfo : EIATTR_KPARAM_INFO
	.align		4
.L_18:
        /*0018*/ 	.byte	0x04, 0x17
        /*001a*/ 	.short	(.L_20 - .L_19)
.L_19:
        /*001c*/ 	.word	0x00000000
        /*0020*/ 	.short	0x000c
        /*0022*/ 	.short	0x0040
        /*0024*/ 	.byte	0x00, 0xf4, 0x21, 0x00


	//----- nvinfo : EIATTR_KPARAM_INFO
	.align		4
.L_20:
        /*0028*/ 	.byte	0x04, 0x17
        /*002a*/ 	.short	(.L_22 - .L_21)
.L_21:
        /*002c*/ 	.word	0x00000000
        /*0030*/ 	.short	0x000b
        /*0032*/ 	.short	0x0038
        /*0034*/ 	.byte	0x00, 0xf0, 0x11, 0x00


	//----- nvinfo : EIATTR_KPARAM_INFO
	.align		4
.L_22:
        /*0038*/ 	.byte	0x04, 0x17
        /*003a*/ 	.short	(.L_24 - .L_23)
.L_23:
        /*003c*/ 	.word	0x00000000
        /*0040*/ 	.short	0x000a
        /*0042*/ 	.short	0x0034
        /*0044*/ 	.byte	0x00, 0xf0, 0x11, 0x00


	//----- nvinfo : EIATTR_KPARAM_INFO
	.align		4
.L_24:
        /*0048*/ 	.byte	0x04, 0x17
        /*004a*/ 	.short	(.L_26 - .L_25)
.L_25:
        /*004c*/ 	.word	0x00000000
        /*0050*/ 	.short	0x0009
        /*0052*/ 	.short	0x0030
        /*0054*/ 	.byte	0x00, 0xf0, 0x11, 0x00


	//----- nvinfo : EIATTR_KPARAM_INFO
	.align		4
.L_26:
        /*0058*/ 	.byte	0x04, 0x17
        /*005a*/ 	.short	(.L_28 - .L_27)
.L_27:
        /*005c*/ 	.word	0x00000000
        /*0060*/ 	.short	0x0008
        /*0062*/ 	.short	0x002c
        /*0064*/ 	.byte	0x00, 0xf0, 0x11, 0x00


	//----- nvinfo : EIATTR_KPARAM_INFO
	.align		4
.L_28:
        /*0068*/ 	.byte	0x04, 0x17
        /*006a*/ 	.short	(.L_30 - .L_29)
.L_29:
        /*006c*/ 	.word	0x00000000
        /*0070*/ 	.short	0x0007
        /*0072*/ 	.short	0x0028
        /*0074*/ 	.byte	0x00, 0xf0, 0x11, 0x00


	//----- nvinfo : EIATTR_KPARAM_INFO
	.align		4
.L_30:
        /*0078*/ 	.byte	0x04, 0x17
        /*007a*/ 	.short	(.L_32 - .L_31)
.L_31:
        /*007c*/ 	.word	0x00000000
        /*0080*/ 	.short	0x0006
        /*0082*/ 	.short	0x0024
        /*0084*/ 	.byte	0x00, 0xf0, 0x11, 0x00


	//----- nvinfo : EIATTR_KPARAM_INFO
	.align		4
.L_32:
        /*0088*/ 	.byte	0x04, 0x17
        /*008a*/ 	.short	(.L_34 - .L_33)
.L_33:
        /*008c*/ 	.word	0x00000000
        /*0090*/ 	.short	0x0005
        /*0092*/ 	.short	0x0020
        /*0094*/ 	.byte	0x00, 0xf0, 0x11, 0x00


	//----- nvinfo : EIATTR_KPARAM_INFO
	.align		4
.L_34:
        /*0098*/ 	.byte	0x04, 0x17
        /*009a*/ 	.short	(.L_36 - .L_35)
.L_35:
        /*009c*/ 	.word	0x00000000
        /*00a0*/ 	.short	0x0004
        /*00a2*/ 	.short	0x001c
        /*00a4*/ 	.byte	0x00, 0xf0, 0x11, 0x00


	//----- nvinfo : EIATTR_KPARAM_INFO
	.align		4
.L_36:
        /*00a8*/ 	.byte	0x04, 0x17
        /*00aa*/ 	.short	(.L_38 - .L_37)
.L_37:
        /*00ac*/ 	.word	0x00000000
        /*00b0*/ 	.short	0x0003
        /*00b2*/ 	.short	0x0018
        /*00b4*/ 	.byte	0x00, 0xf0, 0x11, 0x00


	//----- nvinfo : EIATTR_KPARAM_INFO
	.align		4
.L_38:
        /*00b8*/ 	.byte	0x04, 0x17
        /*00ba*/ 	.short	(.L_40 - .L_39)
.L_39:
        /*00bc*/ 	.word	0x00000000
        /*00c0*/ 	.short	0x0002
        /*00c2*/ 	.short	0x0010
        /*00c4*/ 	.byte	0x00, 0xf4, 0x21, 0x00


	//----- nvinfo : EIATTR_KPARAM_INFO
	.align		4
.L_40:
        /*00c8*/ 	.byte	0x04, 0x17
        /*00ca*/ 	.short	(.L_42 - .L_41)
.L_41:
        /*00cc*/ 	.word	0x00000000
        /*00d0*/ 	.short	0x0001
        /*00d2*/ 	.short	0x0008
        /*00d4*/ 	.byte	0x00, 0xf4, 0x21, 0x00


	//----- nvinfo : EIATTR_KPARAM_INFO
	.align		4
.L_42:
        /*00d8*/ 	.byte	0x04, 0x17
        /*00da*/ 	.short	(.L_44 - .L_43)
.L_43:
        /*00dc*/ 	.word	0x00000000
        /*00e0*/ 	.short	0x0000
        /*00e2*/ 	.short	0x0000
        /*00e4*/ 	.byte	0x00, 0xf4, 0x21, 0x00


	//----- nvinfo : EIATTR_EXPLICIT_CLUSTER
	.align		4
.L_44:
        /*00e8*/ 	.byte	0x01, 0x3e
	.zero		2


	//----- nvinfo : EIATTR_CTA_PER_CLUSTER
	.align		4
        /*00ec*/ 	.byte	0x04, 0x3d
        /*00ee*/ 	.short	(.L_46 - .L_45)
.L_45:
        /*00f0*/ 	.word	0x00000004
        /*00f4*/ 	.word	0x00000001
        /*00f8*/ 	.word	0x00000001


	//----- nvinfo : EIATTR_AT_ENTRY_FRAGMENTS
	.align		4
.L_46:
        /*00fc*/ 	.byte	0x04, 0x4f
        /*00fe*/ 	.short	(.L_48 - .L_47)


	//   ....[0]....
.L_47:
        /*0100*/ 	.word	0x00000004


	//----- nvinfo : EIATTR_RESERVED_SMEM_USED
	.align		4
.L_48:
        /*0104*/ 	.byte	0x01, 0x41
	.zero		2


	//----- nvinfo : EIATTR_SPARSE_MMA_MASK
	.align		4
        /*0108*/ 	.byte	0x03, 0x50
        /*010a*/ 	.short	0x0000


	//----- nvinfo : EIATTR_TCGEN05_1CTA_USED
	.align		4
        /*010c*/ 	.byte	0x01, 0x51
	.zero		2


	//----- nvinfo : EIATTR_MAXREG_COUNT
	.align		4
        /*0110*/ 	.byte	0x03, 0x1b
        /*0112*/ 	.short	0x00ff


	//----- nvinfo : EIATTR_NUM_BARRIERS
	.align		4
        /*0114*/ 	.byte	0x02, 0x4c
        /*0116*/ 	.byte	0x01
	.zero		1


	//----- nvinfo : EIATTR_ANNOTATIONS
	.align		4
        /*0118*/ 	.byte	0x04, 0x55
        /*011a*/ 	.short	(.L_50 - .L_49)


	//   ....[0]....
.L_49:
        /*011c*/ 	.word	0x00000001
        /*0120*/ 	.byte	0xd0, 0x09, 0x00, 0x00, 0x01, 0x00, 0x00, 0x00, 0x20, 0x0a, 0x00, 0x00, 0x01, 0x00, 0x00, 0x00
        /* <DEDUP_REMOVED lines=33> */
        /*0340*/ 	.byte	0xa0, 0xc8, 0x00, 0x00, 0x01, 0x00, 0x00, 0x00, 0x80, 0xc9, 0x00, 0x00


	//----- nvinfo : EIATTR_INT_WARP_WIDE_INSTR_OFFSETS
	.align		4
.L_50:
        /*034c*/ 	.byte	0x04, 0x31
        /*034e*/ 	.short	(.L_52 - .L_51)


	//   ....[0]....
.L_51:
        /*0350*/ 	.word	0x00000c80


	//   ....[1]....
        /*0354*/ 	.word	0x00000e00


	//   ....[2]....
        /*0358*/ 	.word	0x00007520


	//   ....[3]....
        /*035c*/ 	.word	0x00010a90


	//   ....[4]....
        /*0360*/ 	.word	0x00010ae0


	//----- nvinfo : EIATTR_COOP_GROUP_MASK_REGIDS
	.align		4
.L_52:
        /*0364*/ 	.byte	0x04, 0x29
        /*0366*/ 	.short	(.L_54 - .L_53)


	//   ....[0]....
.L_53:
        /*0368*/ 	.word	0xffffffff


	//   ....[1]....
        /*036c*/ 	.word	0xffffffff


	//   ....[2]....
        /*0370*/ 	.word	0xffffffff


	//   ....[3]....
        /*0374*/ 	.word	0xffffffff


	//----- nvinfo : EIATTR_COOP_GROUP_INSTR_OFFSETS
	.align		4
.L_54:
        /*0378*/ 	.byte	0x04, 0x28
        /*037a*/ 	.short	(.L_56 - .L_55)


	//   ....[0]....
.L_55:
        /*037c*/ 	.word	0x00000080


	//   ....[1]....
        /*0380*/ 	.word	0x00000340


	//   ....[2]....
        /*0384*/ 	.word	0x00010920


	//   ....[3]....
        /*0388*/ 	.word	0x00010b90


	//----- nvinfo : EIATTR_VRC_CTA_INIT_COUNT
	.align		4
.L_56:
        /*038c*/ 	.byte	0x02, 0x4a
        /*038e*/ 	.byte	0x80
	.zero		1


	//----- nvinfo : EIATTR_MBARRIER_INSTR_OFFSETS
	.align		4
        /*0390*/ 	.byte	0x04, 0x39
        /*0392*/ 	.short	(.L_58 - .L_57)


	//   ....[0]....
.L_57:
        /*0394*/ 	.word	0x00003be0
        /*0398*/ 	.word	0x000000ff
        /*039c*/ 	.word	0x00000000
        /*03a0*/ 	.short	0x0100
        /*03a2*/ 	.byte	0x0b
	.zero		1


	//   ....[1]....
        /*03a4*/ 	.word	0x00007540
        /*03a8*/ 	.word	0x000000ff
        /*03ac*/ 	.word	0x00008008
        /*03b0*/ 	.short	0x0100
        /*03b2*/ 	.byte	0x09
	.zero		1


	//   ....[2]....
        /*03b4*/ 	.word	0x0000b300
        /*03b8*/ 	.word	0x000000ff
        /*03bc*/ 	.word	0x00000000
        /*03c0*/ 	.short	0x010a
        /*03c2*/ 	.byte	0x0b
	.zero		1


	//   ....[3]....
        /*03c4*/ 	.word	0x0000c960
        /*03c8*/ 	.word	0x000000ff
        /*03cc*/ 	.word	0x00000000
        /*03d0*/ 	.short	0x010a
        /*03d2*/ 	.byte	0x0b
	.zero		1


	//   ....[4]....
        /*03d4*/ 	.word	0x0000ca40
        /*03d8*/ 	.word	0x000000ff
        /*03dc*/ 	.word	0x00008000
        /*03e0*/ 	.short	0x0108
        /*03e2*/ 	.byte	0x09
	.zero		1


	//   ....[5]....
        /*03e4*/ 	.word	0x0000ca70
        /*03e8*/ 	.word	0x000000ff
        /*03ec*/ 	.word	0x00008008
        /*03f0*/ 	.short	0x0108
        /*03f2*/ 	.byte	0x09
	.zero		1


	//   ....[6]....
        /*03f4*/ 	.word	0x00010bb0
        /*03f8*/ 	.word	0x000000ff
        /*03fc*/ 	.word	0x00000000
        /*0400*/ 	.short	0x010a
        /*0402*/ 	.byte	0x0b
	.zero		1


	//   ....[7]....
        /*0404*/ 	.word	0x00010be0
        /*0408*/ 	.word	0x000000ff
        /*040c*/ 	.word	0x00000000
        /*0410*/ 	.short	0x010a
        /*0412*/ 	.byte	0x0b
	.zero		1


	//----- nvinfo : EIATTR_NUM_MBARRIERS
	.align		4
.L_58:
        /*0414*/ 	.byte	0x03, 0x38
        /*0416*/ 	.short	0x0002


	//----- nvinfo : EIATTR_EXIT_INSTR_OFFSETS
	.align		4
        /*0418*/ 	.byte	0x04, 0x1c
        /*041a*/ 	.short	(.L_60 - .L_59)


	//   ....[0]....
.L_59:
        /*041c*/ 	.word	0x00010ba0


	//----- nvinfo : EIATTR_REQNTID
	.align		4
.L_60:
        /*0420*/ 	.byte	0x04, 0x10
        /*0422*/ 	.short	(.L_62 - .L_61)
.L_61:
        /*0424*/ 	.word	0x00000080
        /*0428*/ 	.word	0x00000001
        /*042c*/ 	.word	0x00000001


	//----- nvinfo : EIATTR_CRS_STACK_SIZE
	.align		4
.L_62:
        /*0430*/ 	.byte	0x04, 0x1e
        /*0432*/ 	.short	(.L_64 - .L_63)
.L_63:
        /*0434*/ 	.word	0x00000000


	//----- nvinfo : EIATTR_CBANK_PARAM_SIZE
	.align		4
.L_64:
        /*0438*/ 	.byte	0x03, 0x19
        /*043a*/ 	.short	0x0050


	//----- nvinfo : EIATTR_PARAM_CBANK
	.align		4
        /*043c*/ 	.byte	0x04, 0x0a
        /*043e*/ 	.short	(.L_66 - .L_65)
	.align		4
.L_65:
        /*0440*/ 	.word	index@(.nv.constant0.matmul_kernel)
        /*0444*/ 	.short	0x0380
        /*0446*/ 	.short	0x0050


	//----- nvinfo : EIATTR_SW_WAR
	.align		4
.L_66:
        /*0448*/ 	.byte	0x04, 0x36
        /*044a*/ 	.short	(.L_68 - .L_67)
.L_67:
        /*044c*/ 	.word	0x00000008
.L_68:


//--------------------- .nv.compat                --------------------------
	.section	.nv.compat,"",@"SHT_CUDA_COMPAT_INFO"
	.align	4
        /*0000*/ 	.byte	0x02, 0x02, 0x02, 0x00, 0x02, 0x05, 0x05, 0x00, 0x02, 0x03, 0x00, 0x00, 0x02, 0x06, 0x01, 0x00


//--------------------- .nv.callgraph             --------------------------
	.section	.nv.callgraph,"",@"SHT_CUDA_CALLGRAPH"
	.align	4
	.sectionentsize	8
	.align		4
        /*0000*/ 	.word	0x00000000
	.align		4
        /*0004*/ 	.word	0xffffffff
	.align		4
        /*0008*/ 	.word	0x00000000
	.align		4
        /*000c*/ 	.word	0xfffffffe
	.align		4
        /*0010*/ 	.word	0x00000000
	.align		4
        /*0014*/ 	.word	0xfffffffd
	.align		4
        /*0018*/ 	.word	0x00000000
	.align		4
        /*001c*/ 	.word	0xfffffffc


//--------------------- .text.matmul_kernel       --------------------------
	.section	.text.matmul_kernel,"ax",@progbits
	.align	128
        .global         matmul_kernel
        .type           matmul_kernel,@function
        .size           matmul_kernel,(.L_x_21 - matmul_kernel)
        .other          matmul_kernel,@"STO_CUDA_ENTRY STV_DEFAULT"
matmul_kernel:
.text.matmul_kernel:
[----:B------:R-:W0:Y:S01]  /*0000*/  LDC R1, c[0x0][0x37c] ;  /* 0x0000df00ff017b82 */ /* 0x000e220000000800 */
[----:B------:R-:W1:Y:S01]  /*0010*/  S2R R202, SR_TID.X ;  /* 0x0000000000ca7919 */ /* 0x000e620000002100 */
[----:B0-----:R-:W-:Y:S01]  /*0020*/  VIADD R1, R1, 0xffffff80 ;  /* 0xffffff8001017836 */ /* 0x001fe20000000000 */
[----:B------:R-:W0:Y:S01]  /*0030*/  LDCU.64 UR22, c[0x0][0x358] ;  /* 0x00006b00ff1677ac */ /* 0x000e220008000a00 */
[----:B-1----:R-:W-:-:S13]  /*0040*/  ISETP.GE.U32.AND P0, PT, R202, 0x20, PT ;  /* 0x00000020ca00780c */ /* 0x002fda0003f06070 */
[----:B------:R-:W-:Y:S02]  /*0050*/  VOTEU.ANY UP0, P0 ;  /* 0x0000000000ff7886 */ /* 0x000fe40000000100 */
[----:B------:R-:W-:Y:S05]  /*0060*/  BRA.U UP0, `(.L_x_0) ;  /* 0x0000000100b87547 */ /* 0x000fea000b800000 */
[----:B------:R-:W1:Y:S01]  /*0070*/  S2UR UR6, SR_CgaCtaId ;  /* 0x00000000000679c3 */ /* 0x000e620000008800 */
[----:B------:R-:W-:Y:S01]  /*0080*/  NOP ;  /* 0x0000000000007918 */ /* 0x000fe20000000000 */
[----:B------:R-:W-:Y:S02]  /*0090*/  UMOV UR4, 0x40 ;  /* 0x0000004000047882 */ /* 0x000fe40000000000 */
[----:B-1----:R-:W-:-:S09]  /*00a0*/  ULEA UR4, UR6, UR4, 0x18 ;  /* 0x0000000406047291 */ /* 0x002fd2000f8ec0ff */
[----:B------:R-:W1:Y:S01]  /*00b0*/  LDS.U8 R0, [UR4] ;  /* 0x00000004ff007984 */ /* 0x000e620008000000 */
[----:B------:R-:W-:Y:S02]  /*00c0*/  UMOV UR4, 0x400 ;  /* 0x0000040000047882 */ /* 0x000fe40000000000 */
[----:B------:R-:W-:Y:S01]  /*00d0*/  ULEA UR4, UR6, UR4, 0x18 ;  /* 0x0000000406047291 */ /* 0x000fe2000f8ec0ff */
[----:B-1----:R-:W-:-:S13]  /*00e0*/  ISETP.NE.AND P0, PT, R0, RZ, PT ;  /* 0x000000ff0000720c */ /* 0x002fda0003f05270 */
[----:B------:R-:W-:Y:S05]  /*00f0*/  @P0 BRA `(.L_x_1) ;  /* 0x00000000007c0947 */ /* 0x000fea0003800000 */
[----:B------:R-:W-:-:S13]  /*0100*/  ELECT P0, URZ, PT ;  /* 0x0000000000ff782f */ /* 0x000fda0003800000 */
[----:B------:R-:W-:Y:S05]  /*0110*/  @!P0 BRA `(.L_x_2) ;  /* 0x0000000000848947 */ /* 0x000fea0003800000 */
[----:B------:R-:W-:Y:S01]  /*0120*/  UMOV UR5, 0x8 ;  /* 0x0000000800057882 */ /* 0x000fe20000000000 */
[----:B------:R-:W-:Y:S02]  /*0130*/  IMAD.MOV.U32 R4, RZ, RZ, 0x1 ;  /* 0x00000001ff047424 */ /* 0x000fe400078e00ff */
[----:B------:R-:W-:Y:S02]  /*0140*/  IMAD.MOV.U32 R5, RZ, RZ, 0xff ;  /* 0x000000ffff057424 */ /* 0x000fe400078e00ff */
[----:B------:R-:W-:Y:S04]  /*0150*/  DEPBAR.LE SB1, 0x36 ;  /* 0x00009d800000791a */ /* 0x000fe80000000000 */
[----:B------:R-:W1:Y:S02]  /*0160*/  UTCATOMSWS.FIND_AND_SET.ALIGN UP1, UR5, UR5 ;  /* 0x00000005000575e3 */ /* 0x000e640008020800 */
[----:B-1----:R-:W-:-:S04]  /*0170*/  PLOP3.LUT P0, PT, PT, PT, UP1, 0x80, 0x8 ;  /* 0x000000000008781c */ /* 0x002fc80003f0f018 */
[----:B------:R-:W-:-:S04]  /*0180*/  SEL R0, RZ, 0xffffffff, !P0 ;  /* 0xffffffffff007807 */ /* 0x000fc80004000000 */
[----:B------:R-:W-:Y:S01]  /*0190*/  ISETP.NE.AND P0, PT, R0, RZ, PT ;  /* 0x000000ff0000720c */ /* 0x000fe20003f05270 */
[----:B------:R-:W-:-:S12]  /*01a0*/  IMAD.U32 R0, RZ, RZ, UR5 ;  /* 0x00000005ff007e24 */ /* 0x000fd8000f8e00ff */
[----:B------:R-:W-:Y:S05]  /*01b0*/  @P0 BRA `(.L_x_3) ;  /* 0x0000000000240947 */ /* 0x000fea0003800000 */
.L_x_4:
[----:B------:R-:W-:Y:S05]  /*01c0*/  NANOSLEEP 0x64 ;  /* 0x000000640000795d */ /* 0x000fea0003800000 */
[----:B------:R-:W-:-:S05]  /*01d0*/  UMOV UR5, 0x8 ;  /* 0x0000000800057882 */ /* 0x000fca0000000000 */
[----:B------:R-:W-:Y:S04]  /*01e0*/  DEPBAR.LE SB1, 0x36 ;  /* 0x00009d800000791a */ /* 0x000fe80000000000 */
[----:B------:R-:W1:Y:S02]  /*01f0*/  UTCATOMSWS.FIND_AND_SET.ALIGN UP1, UR5, UR5 ;  /* 0x00000005000575e3 */ /* 0x000e640008020800 */
[----:B-1----:R-:W-:-:S04]  /*0200*/  PLOP3.LUT P0, PT, PT, PT, UP1, 0x80, 0x8 ;  /* 0x000000000008781c */ /* 0x002fc80003f0f018 */
[----:B------:R-:W-:-:S04]  /*0210*/  SEL R0, RZ, 0xffffffff, !P0 ;  /* 0xffffffffff007807 */ /* 0x000fc80004000000 */
[----:B------:R-:W-:Y:S01]  /*0220*/  ISETP.NE.AND P0, PT, R0, RZ, PT ;  /* 0x000000ff0000720c */ /* 0x000fe20003f05270 */
[----:B------:R-:W-:-:S12]  /*0230*/  IMAD.U32 R0, RZ, RZ, UR5 ;  /* 0x00000005ff007e24 */ /* 0x000fd8000f8e00ff */
[----:B------:R-:W-:Y:S05]  /*0240*/  @!P0 BRA `(.L_x_4) ;  /* 0xfffffffc00dc8947 */ /* 0x000fea000383ffff */
.L_x_3:
[C---:B------:R-:W-:Y:S01]  /*0250*/  VIADD R3, R0.reuse, 0x10 ;  /* 0x0000001000037836 */ /* 0x040fe20000000000 */
[----:B------:R-:W-:Y:S01]  /*0260*/  UMOV UR5, 0x50 ;  /* 0x0000005000057882 */ /* 0x000fe20000000000 */
[----:B------:R-:W-:Y:S01]  /*0270*/  SHF.L.U32 R2, R5, R0, RZ ;  /* 0x0000000005027219 */ /* 0x000fe200000006ff */
[----:B------:R-:W-:Y:S01]  /*0280*/  ULEA UR5, UR6, UR5, 0x18 ;  /* 0x0000000506057291 */ /* 0x000fe2000f8ec0ff */
[----:B------:R-:W-:Y:S01]  /*0290*/  IMAD.SHL.U32 R0, R0, 0x20, RZ ;  /* 0x0000002000007824 */ /* 0x000fe200078e00ff */
[----:B------:R-:W-:-:S04]  /*02a0*/  SHF.L.U32 R3, R4, R3, RZ ;  /* 0x0000000304037219 */ /* 0x000fc800000006ff */
[----:B------:R-:W-:-:S05]  /*02b0*/  LOP3.LUT R2, R3, R2, RZ, 0xfc, !PT ;  /* 0x0000000203027212 */ /* 0x000fca00078efcff */
[----:B------:R1:W-:Y:S04]  /*02c0*/  ATOMS.OR RZ, [UR5], R2 ;  /* 0x00000002ffff798c */ /* 0x0003e8000b000005 */
[----:B------:R1:W-:Y:S01]  /*02d0*/  STS [UR4], R0 ;  /* 0x00000000ff007988 */ /* 0x0003e20008000804 */
[----:B------:R-:W-:Y:S05]  /*02e0*/  BRA `(.L_x_2) ;  /* 0x0000000000107947 */ /* 0x000fea0003800000 */
.L_x_1:
[----:B------:R-:W-:Y:S01]  /*02f0*/  IMAD.MOV.U32 R0, RZ, RZ, -0x1 ;  /* 0xffffffffff007424 */ /* 0x000fe200078e00ff */
[----:B------:R-:W-:-:S04]  /*0300*/  MOV R2, 0x330 ;  /* 0x0000033000027802 */ /* 0x000fc80000000f00 */
[----:B------:R1:W-:Y:S03]  /*0310*/  STS [UR4], R0 ;  /* 0x00000000ff007988 */ /* 0x0003e60008000804 */
[----:B01----:R-:W-:Y:S05]  /*0320*/  CALL.REL.NOINC `($__internal_1_$__cuda_sm10x_tcgen05_guardrail_trap_phase_invalid_during_alloc) ;  /* 0x0000010800447944 */ /* 0x003fea0003c00000 */
.L_x_2:
[----:B------:R-:W-:Y:S05]  /*0330*/  WARPSYNC.ALL ;  /* 0x0000000000007948 */ /* 0x000fea0003800000 */
[----:B------:R-:W-:Y:S01]  /*0340*/  NOP ;  /* 0x0000000000007918 */ /* 0x000fe20000000000 */
.L_x_0:
[----:B------:R-:W2:Y:S08]  /*0350*/  LDC.64 R8, c[0x0][0x398] ;  /* 0x0000e600ff087b82 */ /* 0x000eb00000000a00 */
[----:B------:R-:W3:Y:S02]  /*0360*/  S2UR UR5, SR_CgaSize ;  /* 0x00000000000579c3 */ /* 0x000ee40000008a00 */
[----:B---3--:R-:W-:-:S12]  /*0370*/  UIMAD UR5, UR5, -0xa0, URZ ;  /* 0xffffff60050578a4 */ /* 0x008fd8000f8e02ff */
[----:B------:R-:W3:Y:S01]  /*0380*/  LDCU UR5, c[0x0][UR5+0x2b0] ;  /* 0x00005600050577ac */ /* 0x000ee20008000800 */
[----:B------:R-:W4:Y:S01]  /*0390*/  S2R R16, SR_CgaCtaId ;  /* 0x0000000000107919 */ /* 0x000f220000008800 */
[----:B------:R-:W5:Y:S01]  /*03a0*/  S2UR UR4, SR_CTAID.X ;  /* 0x00000000000479c3 */ /* 0x000f620000002500 */
[----:B-12---:R-:W-:-:S05]  /*03b0*/  VIADD R0, R9, 0xff ;  /* 0x000000ff09007836 */ /* 0x006fca0000000000 */
[----:B------:R-:W-:Y:S02]  /*03c0*/  SHF.R.S32.HI R3, RZ, 0x1f, R0 ;  /* 0x0000001fff037819 */ /* 0x000fe40000011400 */
[----:B-----5:R-:W-:Y:S01]  /*03d0*/  I2FP.F32.U32 R5, UR4 ;  /* 0x0000000400057c45 */ /* 0x020fe20008201000 */
[----:B------:R-:W1:Y:S01]  /*03e0*/  S2UR UR4, SR_CgaCtaId ;  /* 0x00000000000479c3 */ /* 0x000e620000008800 */
[----:B------:R-:W-:Y:S01]  /*03f0*/  LEA.HI R3, R3, R0, RZ, 0x8 ;  /* 0x0000000003037211 */ /* 0x000fe200078f40ff */
[----:B----4-:R-:W-:Y:S02]  /*0400*/  IMAD.SHL.U32 R17, R16, 0x80, RZ ;  /* 0x0000008010117824 */ /* 0x010fe400078e00ff */
[----:B---3--:R-:W-:Y:S01]  /*0410*/  FMUL R5, R5, UR5 ;  /* 0x0000000505057c20 */ /* 0x008fe20008400000 */
[----:B------:R-:W-:-:S05]  /*0420*/  SHF.R.S32.HI R3, RZ, 0x8, R3 ;  /* 0x00000008ff037819 */ /* 0x000fca0000011403 */
[----:B------:R-:W-:Y:S01]  /*0430*/  IMAD.SHL.U32 R4, R3, 0x8, RZ ;  /* 0x0000000803047824 */ /* 0x000fe200078e00ff */
[----:B------:R-:W-:Y:S04]  /*0440*/  F2I.U32.TRUNC.NTZ R5, R5 ;  /* 0x0000000500057305 */ /* 0x000fe8000020f000 */
[----:B------:R-:W-:-:S04]  /*0450*/  IABS R7, R4 ;  /* 0x0000000400077213 */ /* 0x000fc80000000000 */
[----:B------:R-:W2:Y:S08]  /*0460*/  I2F.RP R0, R7 ;  /* 0x0000000700007306 */ /* 0x000eb00000209400 */
[----:B--2---:R-:W2:Y:S02]  /*0470*/  MUFU.RCP R0, R0 ;  /* 0x0000000000007308 */ /* 0x004ea40000001000 */
[----:B--2---:R-:W-:Y:S01]  /*0480*/  VIADD R2, R0, 0xffffffe ;  /* 0x0ffffffe00027836 */ /* 0x004fe20000000000 */
[----:B------:R-:W-:-:S05]  /*0490*/  IABS R0, R5 ;  /* 0x0000000500007213 */ /* 0x000fca0000000000 */
[----:B------:R2:W3:Y:S02]  /*04a0*/  F2I.FTZ.U32.TRUNC.NTZ R3, R2 ;  /* 0x0000000200037305 */ /* 0x0004e4000021f000 */
[----:B--2---:R-:W-:Y:S02]  /*04b0*/  IMAD.MOV.U32 R2, RZ, RZ, RZ ;  /* 0x000000ffff027224 */ /* 0x004fe400078e00ff */
[----:B---3--:R-:W-:-:S04]  /*04c0*/  IMAD.MOV R6, RZ, RZ, -R3 ;  /* 0x000000ffff067224 */ /* 0x008fc800078e0a03 */
[----:B------:R-:W-:Y:S01]  /*04d0*/  IMAD R11, R6, R7, RZ ;  /* 0x00000007060b7224 */ /* 0x000fe200078e02ff */
[----:B------:R-:W-:-:S03]  /*04e0*/  IABS R6, R4 ;  /* 0x0000000400067213 */ /* 0x000fc60000000000 */
[----:B------:R-:W-:Y:S01]  /*04f0*/  IMAD.HI.U32 R3, R3, R11, R2 ;  /* 0x0000000b03037227 */ /* 0x000fe200078e0002 */
[----:B------:R-:W-:-:S03]  /*0500*/  IABS R11, R8 ;  /* 0x00000008000b7213 */ /* 0x000fc60000000000 */
[----:B------:R-:W-:Y:S02]  /*0510*/  IMAD.MOV R2, RZ, RZ, -R6 ;  /* 0x000000ffff027224 */ /* 0x000fe400078e0a06 */
[----:B------:R-:W-:-:S04]  /*0520*/  IMAD.HI.U32 R3, R3, R0, RZ ;  /* 0x0000000003037227 */ /* 0x000fc800078e00ff */
[----:B------:R-:W-:Y:S01]  /*0530*/  IMAD R0, R3, R2, R0 ;  /* 0x0000000203007224 */ /* 0x000fe200078e0200 */
[----:B------:R-:W-:Y:S04]  /*0540*/  BAR.SYNC.DEFER_BLOCKING 0x0 ;  /* 0x0000000000007b1d */ /* 0x000fe80000010000 */
[----:B------:R-:W-:-:S13]  /*0550*/  ISETP.GT.U32.AND P1, PT, R7, R0, PT ;  /* 0x000000000700720c */ /* 0x000fda0003f24070 */
[----:B------:R-:W-:Y:S02]  /*0560*/  @!P1 IMAD.IADD R0, R0, 0x1, -R7 ;  /* 0x0000000100009824 */ /* 0x000fe400078e0a07 */
[----:B------:R-:W-:Y:S01]  /*0570*/  @!P1 VIADD R3, R3, 0x1 ;  /* 0x0000000103039836 */ /* 0x000fe20000000000 */
[----:B------:R-:W-:Y:S02]  /*0580*/  ISETP.NE.AND P1, PT, R4, RZ, PT ;  /* 0x000000ff0400720c */ /* 0x000fe40003f25270 */
[----:B------:R-:W-:Y:S02]  /*0590*/  ISETP.GE.U32.AND P0, PT, R0, R7, PT ;  /* 0x000000070000720c */ /* 0x000fe40003f06070 */
[----:B------:R-:W-:-:S04]  /*05a0*/  LOP3.LUT R0, R5, R4, RZ, 0x3c, !PT ;  /* 0x0000000405007212 */ /* 0x000fc800078e3cff */
[----:B------:R-:W-:Y:S01]  /*05b0*/  ISETP.GE.AND P2, PT, R0, RZ, PT ;  /* 0x000000ff0000720c */ /* 0x000fe20003f46270 */
[----:B------:R-:W-:-:S06]  /*05c0*/  VIADD R0, R8, 0xff ;  /* 0x000000ff08007836 */ /* 0x000fcc0000000000 */
[----:B------:R-:W-:-:S04]  /*05d0*/  @P0 VIADD R3, R3, 0x1 ;  /* 0x0000000103030836 */ /* 0x000fc80000000000 */
[----:B------:R-:W-:Y:S01]  /*05e0*/  IMAD.MOV.U32 R2, RZ, RZ, R3 ;  /* 0x000000ffff027224 */ /* 0x000fe200078e0003 */
[----:B------:R-:W-:-:S03]  /*05f0*/  SHF.R.S32.HI R3, RZ, 0x1f, R0 ;  /* 0x0000001fff037819 */ /* 0x000fc60000011400 */
[----:B------:R-:W-:Y:S01]  /*0600*/  @!P2 IMAD.MOV R2, RZ, RZ, -R2 ;  /* 0x000000ffff02a224 */ /* 0x000fe200078e0a02 */
[----:B------:R-:W-:Y:S02]  /*0610*/  @!P1 LOP3.LUT R2, RZ, R4, RZ, 0x33, !PT ;  /* 0x00000004ff029212 */ /* 0x000fe400078e33ff */
[----:B------:R-:W-:-:S03]  /*0620*/  LEA.HI R3, R3, R0, RZ, 0x8 ;  /* 0x0000000003037211 */ /* 0x000fc600078f40ff */
[----:B------:R-:W-:Y:S02]  /*0630*/  IMAD.SHL.U32 R12, R2, 0x8, RZ ;  /* 0x00000008020c7824 */ /* 0x000fe400078e00ff */
[----:B------:R-:W-:-:S03]  /*0640*/  IMAD.MOV R2, RZ, RZ, -R2 ;  /* 0x000000ffff027224 */ /* 0x000fc600078e0a02 */
[----:B------:R-:W-:Y:S01]  /*0650*/  LEA.HI.SX32 R3, R3, -R12, 0x18 ;  /* 0x8000000c03037211 */ /* 0x000fe200078fc2ff */
[----:B------:R-:W-:Y:S02]  /*0660*/  IMAD R14, R4, R2, R5 ;  /* 0x00000002040e7224 */ /* 0x000fe400078e0205 */
[----:B------:R-:W-:Y:S01]  /*0670*/  IMAD.MOV.U32 R2, RZ, RZ, RZ ;  /* 0x000000ffff027224 */ /* 0x000fe200078e00ff */
[----:B------:R-:W-:Y:S02]  /*0680*/  VIMNMX R13, PT, PT, R3, 0x8, PT ;  /* 0x00000008030d7848 */ /* 0x000fe40003fe0100 */
[----:B------:R-:W-:Y:S02]  /*0690*/  IABS R4, R14 ;  /* 0x0000000e00047213 */ /* 0x000fe40000000000 */
[-C--:B------:R-:W-:Y:S02]  /*06a0*/  IABS R10, R13.reuse ;  /* 0x0000000d000a7213 */ /* 0x080fe40000000000 */
[----:B------:R-:W-:-:S02]  /*06b0*/  IABS R6, R13 ;  /* 0x0000000d00067213 */ /* 0x000fc40000000000 */
[----:B------:R-:W2:Y:S08]  /*06c0*/  I2F.RP R0, R10 ;  /* 0x0000000a00007306 */ /* 0x000eb00000209400 */
[----:B--2---:R-:W2:Y:S02]  /*06d0*/  MUFU.RCP R0, R0 ;  /* 0x0000000000007308 */ /* 0x004ea40000001000 */
[----:B--2---:R-:W-:Y:S01]  /*06e0*/  VIADD R3, R0, 0xffffffe ;  /* 0x0ffffffe00037836 */ /* 0x004fe20000000000 */
[----:B------:R-:W-:-:S05]  /*06f0*/  IABS R0, R9 ;  /* 0x0000000900007213 */ /* 0x000fca0000000000 */
[----:B------:R-:W2:Y:S02]  /*0700*/  F2I.FTZ.U32.TRUNC.NTZ R3, R3 ;  /* 0x0000000300037305 */ /* 0x000ea4000021f000 */
[----:B--2---:R-:W-:-:S04]  /*0710*/  IMAD.MOV R7, RZ, RZ, -R3 ;  /* 0x000000ffff077224 */ /* 0x004fc800078e0a03 */
[----:B------:R-:W-:-:S04]  /*0720*/  IMAD R5, R7, R10, RZ ;  /* 0x0000000a07057224 */ /* 0x000fc800078e02ff */
[----:B------:R-:W-:-:S04]  /*0730*/  IMAD.HI.U32 R2, R3, R5, R2 ;  /* 0x0000000503027227 */ /* 0x000fc800078e0002 */
[----:B------:R-:W-:Y:S02]  /*0740*/  IMAD.MOV.U32 R3, RZ, RZ, R4 ;  /* 0x000000ffff037224 */ /* 0x000fe400078e0004 */
[----:B------:R-:W2:Y:S01]  /*0750*/  I2F.RP R4, R11 ;  /* 0x0000000b00047306 */ /* 0x000ea20000209400 */
[----:B------:R-:W-:Y:S02]  /*0760*/  IMAD.MOV R5, RZ, RZ, -R6 ;  /* 0x000000ffff057224 */ /* 0x000fe400078e0a06 */
[----:B------:R-:W-:-:S04]  /*0770*/  IMAD.HI.U32 R2, R2, R3, RZ ;  /* 0x0000000302027227 */ /* 0x000fc800078e00ff */
[----:B------:R-:W-:Y:S01]  /*0780*/  IMAD R3, R2, R5, R3 ;  /* 0x0000000502037224 */ /* 0x000fe200078e0203 */
[----:B------:R-:W3:Y:S04]  /*0790*/  I2F.RP R6, R0 ;  /* 0x0000000000067306 */ /* 0x000ee80000209400 */
[----:B------:R-:W-:-:S04]  /*07a0*/  ISETP.GT.U32.AND P1, PT, R10, R3, PT ;  /* 0x000000030a00720c */ /* 0x000fc80003f24070 */
[----:B--2---:R-:W2:Y:S08]  /*07b0*/  MUFU.RCP R4, R4 ;  /* 0x0000000400047308 */ /* 0x004eb00000001000 */
[----:B---3--:R-:W3:Y:S01]  /*07c0*/  MUFU.RCP R6, R6 ;  /* 0x0000000600067308 */ /* 0x008ee20000001000 */
[----:B------:R-:W-:Y:S02]  /*07d0*/  @!P1 IMAD.IADD R3, R3, 0x1, -R10 ;  /* 0x0000000103039824 */ /* 0x000fe400078e0a0a */
[----:B------:R-:W-:Y:S01]  /*07e0*/  @!P1 VIADD R2, R2, 0x1 ;  /* 0x0000000102029836 */ /* 0x000fe20000000000 */
[----:B------:R-:W-:-:S02]  /*07f0*/  ISETP.NE.AND P1, PT, R13, RZ, PT ;  /* 0x000000ff0d00720c */ /* 0x000fc40003f25270 */
[----:B------:R-:W-:Y:S02]  /*0800*/  ISETP.GE.U32.AND P0, PT, R3, R10, PT ;  /* 0x0000000a0300720c */ /* 0x000fe40003f06070 */
[----:B------:R-:W-:Y:S01]  /*0810*/  LOP3.LUT R3, R14, R13, RZ, 0x3c, !PT ;  /* 0x0000000d0e037212 */ /* 0x000fe200078e3cff */
[----:B--2---:R-:W-:-:S03]  /*0820*/  VIADD R5, R4, 0xffffffe ;  /* 0x0ffffffe04057836 */ /* 0x004fc60000000000 */
[----:B------:R-:W-:Y:S02]  /*0830*/  ISETP.GE.AND P2, PT, R3, RZ, PT ;  /* 0x000000ff0300720c */ /* 0x000fe40003f46270 */
[----:B------:R-:W2:Y:S01]  /*0840*/  F2I.FTZ.U32.TRUNC.NTZ R3, R5 ;  /* 0x0000000500037305 */ /* 0x000ea2000021f000 */
[----:B---3--:R-:W-:-:S04]  /*0850*/  VIADD R6, R6, 0xffffffe ;  /* 0x0ffffffe06067836 */ /* 0x008fc80000000000 */
[----:B------:R-:W-:-:S03]  /*0860*/  @P0 VIADD R2, R2, 0x1 ;  /* 0x0000000102020836 */ /* 0x000fc60000000000 */
[----:B------:R3:W4:Y:S01]  /*0870*/  F2I.FTZ.U32.TRUNC.NTZ R7, R6 ;  /* 0x0000000600077305 */ /* 0x000722000021f000 */
[----:B------:R-:W-:-:S04]  /*0880*/  IMAD.MOV.U32 R15, RZ, RZ, R2 ;  /* 0x000000ffff0f7224 */ /* 0x000fc800078e0002 */
[----:B------:R-:W-:Y:S01]  /*0890*/  @!P2 IMAD.MOV R15, RZ, RZ, -R15 ;  /* 0x000000ffff0fa224 */ /* 0x000fe200078e0a0f */
[----:B------:R-:W-:Y:S01]  /*08a0*/  @!P1 LOP3.LUT R15, RZ, R13, RZ, 0x33, !PT ;  /* 0x0000000dff0f9212 */ /* 0x000fe200078e33ff */
[----:B--2---:R-:W-:Y:S02]  /*08b0*/  IMAD.MOV R2, RZ, RZ, -R3 ;  /* 0x000000ffff027224 */ /* 0x004fe400078e0a03 */
[----:B---3--:R-:W-:Y:S02]  /*08c0*/  IMAD.MOV.U32 R6, RZ, RZ, RZ ;  /* 0x000000ffff067224 */ /* 0x008fe400078e00ff */
[----:B------:R-:W-:Y:S02]  /*08d0*/  IMAD R5, R2, R11, RZ ;  /* 0x0000000b02057224 */ /* 0x000fe400078e02ff */
[----:B------:R-:W-:Y:S02]  /*08e0*/  IMAD.MOV.U32 R2, RZ, RZ, RZ ;  /* 0x000000ffff027224 */ /* 0x000fe400078e00ff */
[----:B------:R-:W-:-:S02]  /*08f0*/  IMAD.MOV R4, RZ, RZ, -R15 ;  /* 0x000000ffff047224 */ /* 0x000fc400078e0a0f */
[----:B------:R-:W-:Y:S01]  /*0900*/  IMAD.HI.U32 R10, R3, R5, R2 ;  /* 0x00000005030a7227 */ /* 0x000fe200078e0002 */
[----:B------:R-:W-:-:S03]  /*0910*/  LEA.HI R3, R202, R17, RZ, 0x1a ;  /* 0x00000011ca037211 */ /* 0x000fc600078fd0ff */
[----:B------:R-:W-:Y:S02]  /*0920*/  IMAD.SHL.U32 R2, R16, 0x40, RZ ;  /* 0x0000004010027824 */ /* 0x000fe400078e00ff */
[----:B------:R-:W-:Y:S02]  /*0930*/  IMAD R4, R13, R4, R14 ;  /* 0x000000040d047224 */ /* 0x000fe400078e020e */
[----:B----4-:R-:W-:Y:S01]  /*0940*/  IMAD.MOV R13, RZ, RZ, -R7 ;  /* 0x000000ffff0d7224 */ /* 0x010fe200078e0a07 */
[----:B------:R-:W-:Y:S01]  /*0950*/  LOP3.LUT R5, R2, 0x80, RZ, 0xc0, !PT ;  /* 0x0000008002057812 */ /* 0x000fe200078ec0ff */
[----:B------:R-:W-:Y:S01]  /*0960*/  IMAD.IADD R4, R12, 0x1, R4 ;  /* 0x000000010c047824 */ /* 0x000fe200078e0204 */
[----:B------:R-:W-:Y:S01]  /*0970*/  LOP3.LUT R2, R202, 0x7f, RZ, 0xc0, !PT ;  /* 0x0000007fca027812 */ /* 0x000fe200078ec0ff */
[----:B------:R-:W-:Y:S02]  /*0980*/  IMAD.SHL.U32 R12, R15, 0x100, RZ ;  /* 0x000001000f0c7824 */ /* 0x000fe400078e00ff */
[----:B------:R-:W-:Y:S01]  /*0990*/  IMAD R5, R4, 0x100, R5 ;  /* 0x0000010004057824 */ /* 0x000fe200078e0205 */
[----:B------:R-:W-:-:S02]  /*09a0*/  ISETP.NE.U32.AND P2, PT, R2, RZ, PT ;  /* 0x000000ff0200720c */ /* 0x000fc40003f45070 */
[----:B------:R-:W-:Y:S01]  /*09b0*/  LOP3.LUT R4, R12, 0x81, R3, 0xf8, !PT ;  /* 0x000000810c047812 */ /* 0x000fe200078ef803 */
[----:B------:R-:W-:Y:S01]  /*09c0*/  IMAD R3, R13, R0, RZ ;  /* 0x000000000d037224 */ /* 0x000fe200078e02ff */
[----:B------:R2:W-:Y:S01]  /*09d0*/  STL [R1+0x70], R12 ;  /* 0x0000700c01007387 */ /* 0x0005e20000100800 */
[----:B------:R-:W-:Y:S01]  /*09e0*/  IMAD.IADD R42, R2, 0x1, R5 ;  /* 0x00000001022a7824 */ /* 0x000fe200078e0205 */
[----:B------:R-:W-:Y:S01]  /*09f0*/  IABS R145, R4 ;  /* 0x0000000400917213 */ /* 0x000fe20000000000 */
[----:B------:R-:W-:Y:S01]  /*0a00*/  IMAD.HI.U32 R3, R7, R3, R6 ;  /* 0x0000000307037227 */ /* 0x000fe200078e0006 */
[----:B------:R-:W-:Y:S02]  /*0a10*/  MOV R7, 0x400 ;  /* 0x0000040000077802 */ /* 0x000fe40000000f00 */
[----:B------:R3:W-:Y:S01]  /*0a20*/  STL [R1+0x68], R42 ;  /* 0x0000682a01007387 */ /* 0x0007e20000100800 */
[----:B------:R-:W-:Y:S02]  /*0a30*/  IABS R6, R42 ;  /* 0x0000002a00067213 */ /* 0x000fe40000000000 */
[----:B------:R-:W-:Y:S01]  /*0a40*/  R2UR UR9, R7 ;  /* 0x00000000070972ca */ /* 0x000fe200000e0000 */
[----:B------:R-:W-:Y:S01]  /*0a50*/  IMAD.HI.U32 R5, R3, R145, RZ ;  /* 0x0000009103057227 */ /* 0x000fe200078e00ff */
[----:B--2---:R-:W-:-:S02]  /*0a60*/  LOP3.LUT R12, R4, 0x2, RZ, 0xfc, !PT ;  /* 0x00000002040c7812 */ /* 0x004fc400078efcff */
[----:B------:R-:W-:Y:S01]  /*0a70*/  LOP3.LUT R13, R4, 0x4, RZ, 0xfc, !PT ;  /* 0x00000004040d7812 */ /* 0x000fe200078efcff */
[----:B------:R-:W-:Y:S01]  /*0a80*/  IMAD.MOV R5, RZ, RZ, -R5 ;  /* 0x000000ffff057224 */ /* 0x000fe200078e0a05 */
[----:B------:R-:W-:Y:S01]  /*0a90*/  IABS R150, R12 ;  /* 0x0000000c00967213 */ /* 0x000fe20000000000 */
[----:B------:R-:W-:Y:S01]  /*0aa0*/  IMAD.HI.U32 R10, R10, R6, RZ ;  /* 0x000000060a0a7227 */ /* 0x000fe200078e00ff */
[----:B------:R-:W-:-:S03]  /*0ab0*/  IABS R151, R13 ;  /* 0x0000000d00977213 */ /* 0x000fc60000000000 */
[C---:B------:R-:W-:Y:S02]  /*0ac0*/  IMAD R145, R0.reuse, R5, R145 ;  /* 0x0000000500917224 */ /* 0x040fe400078e0291 */
[----:B-1----:R-:W-:Y:S01]  /*0ad0*/  ULEA UR9, UR4, UR9, 0x18 ;  /* 0x0000000904097291 */ /* 0x002fe2000f8ec0ff */
[----:B------:R-:W-:Y:S02]  /*0ae0*/  IMAD.MOV R10, RZ, RZ, -R10 ;  /* 0x000000ffff0a7224 */ /* 0x000fe400078e0a0a */
[----:B------:R-:W-:Y:S01]  /*0af0*/  IMAD.HI.U32 R5, R3, R150, RZ ;  /* 0x0000009603057227 */ /* 0x000fe200078e00ff */
[----:B------:R-:W-:-:S03]  /*0b00*/  ISETP.GT.U32.AND P6, PT, R0, R145, PT ;  /* 0x000000910000720c */ /* 0x000fc60003fc4070 */
[----:B------:R-:W-:Y:S01]  /*0b10*/  IMAD R2, R11, R10, R6 ;  /* 0x0000000a0b027224 */ /* 0x000fe200078e0206 */
[----:B------:R-:W-:Y:S01]  /*0b20*/  LOP3.LUT R10, R4, 0x6, RZ, 0xfc, !PT ;  /* 0x00000006040a7812 */ /* 0x000fe200078efcff */
[----:B------:R-:W1:Y:S01]  /*0b30*/  LDS R18, [UR9] ;  /* 0x00000009ff127984 */ /* 0x000e620008000800 */
[----:B------:R-:W-:Y:S02]  /*0b40*/  IMAD.MOV R7, RZ, RZ, -R5 ;  /* 0x000000ffff077224 */ /* 0x000fe400078e0a05 */
[----:B------:R-:W-:Y:S01]  /*0b50*/  IMAD.HI.U32 R5, R3, R151, RZ ;  /* 0x0000009703057227 */ /* 0x000fe200078e00ff */
[----:B------:R-:W-:Y:S01]  /*0b60*/  IABS R153, R10 ;  /* 0x0000000a00997213 */ /* 0x000fe20000000000 */
[----:B------:R-:W-:Y:S01]  /*0b70*/  BAR.SYNC.DEFER_BLOCKING 0x0 ;  /* 0x0000000000007b1d */ /* 0x000fe20000010000 */
[----:B------:R-:W-:Y:S01]  /*0b80*/  ISETP.GT.U32.AND P4, PT, R11, R2, PT ;  /* 0x000000020b00720c */ /* 0x000fe20003f84070 */
[----:B------:R-:W-:Y:S02]  /*0b90*/  IMAD R150, R0, R7, R150 ;  /* 0x0000000700967224 */ /* 0x000fe400078e0296 */
[----:B------:R-:W-:-:S02]  /*0ba0*/  IMAD.MOV R6, RZ, RZ, -R5 ;  /* 0x000000ffff067224 */ /* 0x000fc400078e0a05 */
[----:B---3--:R-:W-:Y:S08]  /*0bb0*/  BRA.U UP0, `(.L_x_5) ;  /* 0x0000000100187547 */ /* 0x008ff0000b800000 */
[----:B------:R-:W-:Y:S01]  /*0bc0*/  ELECT P0, URZ, PT ;  /* 0x0000000000ff782f */ /* 0x000fe20003800000 */
[----:B------:R-:W-:Y:S01]  /*0bd0*/  IMAD.MOV.U32 R5, RZ, RZ, 0x1 ;  /* 0x00000001ff057424 */ /* 0x000fe200078e00ff */
[----:B------:R-:W-:Y:S11]  /*0be0*/  UVIRTCOUNT.DEALLOC.SMPOOL 0x80 ;  /* 0x000000800000784c */ /* 0x000ff60000000000 */
[----:B------:R-:W-:-:S04]  /*0bf0*/  @P0 MOV R7, 0x40 ;  /* 0x0000004000070802 */ /* 0x000fc80000000f00 */
[----:B------:R-:W-:-:S05]  /*0c00*/  @P0 LEA R16, R16, R7, 0x18 ;  /* 0x0000000710100211 */ /* 0x000fca00078ec0ff */
[----:B------:R2:W-:Y:S02]  /*0c10*/  @P0 STS.U8 [R16], R5 ;  /* 0x0000000510000388 */ /* 0x0005e40000000000 */
.L_x_5:
[----:B------:R-:W-:Y:S01]  /*0c20*/  IMAD R151, R0, R6, R151 ;  /* 0x0000000600977224 */ /* 0x000fe200078e0297 */
[----:B------:R-:W-:Y:S01]  /*0c30*/  LOP3.LUT R7, R4, 0x8, RZ, 0xfc, !PT ;  /* 0x0000000804077812 */ /* 0x000fe200078efcff */
[----:B------:R-:W-:Y:S01]  /*0c40*/  @!P4 IMAD.IADD R2, R2, 0x1, -R11 ;  /* 0x000000010202c824 */ /* 0x000fe200078e0a0b */
[----:B------:R-:W-:Y:S01]  /*0c50*/  ISETP.GE.AND P3, PT, R12, RZ, PT ;  /* 0x000000ff0c00720c */ /* 0x000fe20003f66270 */
[----:B--2---:R-:W-:Y:S01]  /*0c60*/  IMAD.HI.U32 R5, R3, R153, RZ ;  /* 0x0000009903057227 */ /* 0x004fe200078e00ff */
[----:B------:R-:W-:Y:S01]  /*0c70*/  ISETP.GT.U32.AND P5, PT, R0, R151, PT ;  /* 0x000000970000720c */ /* 0x000fe20003fa4070 */
[----:B------:R-:W-:Y:S01]  /*0c80*/  VOTEU.ALL UP1, P2 ;  /* 0x0000000000ff7886 */ /* 0x000fe20001020000 */
[----:B------:R-:W-:Y:S01]  /*0c90*/  ISETP.GT.U32.AND P0, PT, R11, R2, PT ;  /* 0x000000020b00720c */ /* 0x000fe20003f04070 */
[--C-:B------:R-:W-:Y:S01]  /*0ca0*/  @!P6 IMAD.IADD R145, R145, 0x1, -R0.reuse ;  /* 0x000000019191e824 */ /* 0x100fe200078e0a00 */
[----:B------:R-:W-:Y:S01]  /*0cb0*/  IABS R154, R7 ;  /* 0x00000007009a7213 */ /* 0x000fe20000000000 */
[----:B------:R-:W-:Y:S01]  /*0cc0*/  IMAD.MOV R5, RZ, RZ, -R5 ;  /* 0x000000ffff057224 */ /* 0x000fe200078e0a05 */
[----:B------:R-:W-:Y:S01]  /*0cd0*/  LOP3.LUT R12, R4, 0xa, RZ, 0xfc, !PT ;  /* 0x0000000a040c7812 */ /* 0x000fe200078efcff */
[----:B------:R-:W-:Y:S01]  /*0ce0*/  UMOV UR4, 0x1 ;  /* 0x0000000100047882 */ /* 0x000fe20000000000 */
[C---:B------:R-:W-:Y:S01]  /*0cf0*/  ISETP.GT.U32.AND P6, PT, R0.reuse, R145, PT ;  /* 0x000000910000720c */ /* 0x040fe20003fc4070 */
[C---:B------:R-:W-:Y:S01]  /*0d00*/  IMAD R153, R0.reuse, R5, R153 ;  /* 0x0000000500997224 */ /* 0x040fe200078e0299 */
[----:B------:R-:W-:Y:S01]  /*0d10*/  IABS R155, R12 ;  /* 0x0000000c009b7213 */ /* 0x000fe20000000000 */
[----:B------:R-:W-:Y:S01]  /*0d20*/  IMAD.HI.U32 R5, R3, R154, RZ ;  /* 0x0000009a03057227 */ /* 0x000fe200078e00ff */
[----:B------:R-:W-:Y:S01]  /*0d30*/  ISETP.GT.U32.AND P1, PT, R0, R150, PT ;  /* 0x000000960000720c */ /* 0x000fe20003f24070 */
[----:B------:R-:W-:Y:S01]  /*0d40*/  UIADD3 UR11, UPT, UPT, UR9, 0x8000, URZ ;  /* 0x00008000090b7890 */ /* 0x000fe2000fffe0ff */
[----:B------:R-:W-:Y:S01]  /*0d50*/  ISETP.GE.AND P4, PT, R13, RZ, PT ;  /* 0x000000ff0d00720c */ /* 0x000fe20003f86270 */
[--C-:B------:R-:W-:Y:S01]  /*0d60*/  @!P5 IMAD.IADD R151, R151, 0x1, -R0.reuse ;  /* 0x000000019797d824 */ /* 0x100fe200078e0a00 */
[----:B------:R-:W-:Y:S01]  /*0d70*/  LOP3.LUT R13, R4, 0xc, RZ, 0xfc, !PT ;  /* 0x0000000c040d7812 */ /* 0x000fe200078efcff */
[----:B------:R-:W-:Y:S01]  /*0d80*/  @!P0 IMAD.IADD R2, R2, 0x1, -R11 ;  /* 0x0000000102028824 */ /* 0x000fe200078e0a0b */
[C---:B------:R-:W-:Y:S01]  /*0d90*/  ISETP.GT.U32.AND P0, PT, R0.reuse, R153, PT ;  /* 0x000000990000720c */ /* 0x040fe20003f04070 */
[----:B------:R-:W-:Y:S01]  /*0da0*/  IMAD.MOV R5, RZ, RZ, -R5 ;  /* 0x000000ffff057224 */ /* 0x000fe200078e0a05 */
[----:B------:R-:W-:Y:S01]  /*0db0*/  ISETP.GT.U32.AND P5, PT, R0, R151, PT ;  /* 0x000000970000720c */ /* 0x000fe20003fa4070 */
[----:B------:R-:W-:Y:S01]  /*0dc0*/  @!P6 IMAD.IADD R145, R145, 0x1, -R0 ;  /* 0x000000019191e824 */ /* 0x000fe200078e0a00 */
[C---:B------:R-:W-:Y:S01]  /*0dd0*/  ISETP.GE.AND P6, PT, R4.reuse, RZ, PT ;  /* 0x000000ff0400720c */ /* 0x040fe20003fc6270 */
[----:B------:R-:W-:Y:S01]  /*0de0*/  IMAD.HI.U32 R6, R3, R155, RZ ;  /* 0x0000009b03067227 */ /* 0x000fe200078e00ff */
[----:B------:R-:W-:Y:S01]  /*0df0*/  IABS R156, R13 ;  /* 0x0000000d009c7213 */ /* 0x000fe20000000000 */
[----:B------:R-:W-:Y:S01]  /*0e00*/  VOTEU.ALL UP2, P2 ;  /* 0x0000000000ff7886 */ /* 0x000fe20001040000 */
[----:B------:R-:W-:Y:S01]  /*0e10*/  LOP3.LUT R11, R4, 0x16, RZ, 0xfc, !PT ;  /* 0x00000016040b7812 */ /* 0x000fe200078efcff */
[----:B------:R-:W-:Y:S01]  /*0e20*/  IMAD R154, R0, R5, R154 ;  /* 0x00000005009a7224 */ /* 0x000fe200078e029a */
[----:B------:R-:W-:Y:S01]  /*0e30*/  LOP3.LUT R14, R4, 0x2c, RZ, 0xfc, !PT ;  /* 0x0000002c040e7812 */ /* 0x000fe200078efcff */
[----:B------:R-:W-:Y:S01]  /*0e40*/  IMAD.MOV R6, RZ, RZ, -R6 ;  /* 0x000000ffff067224 */ /* 0x000fe200078e0a06 */
[----:B------:R-:W-:Y:S01]  /*0e50*/  IABS R144, R11 ;  /* 0x0000000b00907213 */ /* 0x000fe20000000000 */
[--C-:B------:R-:W-:Y:S01]  /*0e60*/  @!P0 IMAD.IADD R153, R153, 0x1, -R0.reuse ;  /* 0x0000000199998824 */ /* 0x100fe200078e0a00 */
[----:B------:R-:W-:Y:S01]  /*0e70*/  IABS R148, R14 ;  /* 0x0000000e00947213 */ /* 0x000fe20000000000 */
[--C-:B------:R-:W-:Y:S01]  /*0e80*/  @!P5 IMAD.IADD R151, R151, 0x1, -R0.reuse ;  /* 0x000000019797d824 */ /* 0x100fe200078e0a00 */
[C---:B------:R-:W-:Y:S01]  /*0e90*/  ISETP.GT.U32.AND P5, PT, R0.reuse, R154, PT ;  /* 0x0000009a0000720c */ /* 0x040fe20003fa4070 */
[C---:B------:R-:W-:Y:S01]  /*0ea0*/  IMAD R155, R0.reuse, R6, R155 ;  /* 0x00000006009b7224 */ /* 0x040fe200078e029b */
[----:B------:R-:W-:Y:S01]  /*0eb0*/  ISETP.GT.U32.AND P0, PT, R0, R153, PT ;  /* 0x000000990000720c */ /* 0x000fe20003f04070 */
[--C-:B------:R-:W-:Y:S01]  /*0ec0*/  @!P1 IMAD.IADD R150, R150, 0x1, -R0.reuse ;  /* 0x0000000196969824 */ /* 0x100fe200078e0a00 */
[C---:B------:R-:W-:Y:S01]  /*0ed0*/  LOP3.LUT R6, R4.reuse, 0xe, RZ, 0xfc, !PT ;  /* 0x0000000e04067812 */ /* 0x040fe200078efcff */
[----:B------:R-:W-:Y:S01]  /*0ee0*/  IMAD.HI.U32 R5, R3, R156, RZ ;  /* 0x0000009c03057227 */ /* 0x000fe200078e00ff */
[----:B------:R-:W-:Y:S01]  /*0ef0*/  LOP3.LUT R15, R4, 0x2e, RZ, 0xfc, !PT ;  /* 0x0000002e040f7812 */ /* 0x000fe200078efcff */
[----:B------:R-:W2:Y:S01]  /*0f00*/  LDC.64 R52, c[0x0][0x3a8] ;  /* 0x0000ea00ff347b82 */ /* 0x000ea20000000a00 */
[C---:B------:R-:W-:Y:S01]  /*0f10*/  ISETP.GT.U32.AND P1, PT, R0.reuse, R150, PT ;  /* 0x000000960000720c */ /* 0x040fe20003f24070 */
[----:B------:R-:W-:Y:S01]  /*0f20*/  @!P6 IMAD.MOV R145, RZ, RZ, -R145 ;  /* 0x000000ffff91e224 */ /* 0x000fe200078e0a91 */
[----:B------:R-:W-:Y:S01]  /*0f30*/  ISETP.GT.U32.AND P6, PT, R0, R155, PT ;  /* 0x0000009b0000720c */ /* 0x000fe20003fc4070 */
[----:B------:R-:W-:Y:S01]  /*0f40*/  IMAD.MOV R5, RZ, RZ, -R5 ;  /* 0x000000ffff057224 */ /* 0x000fe200078e0a05 */
[----:B------:R-:W-:Y:S01]  /*0f50*/  IABS R157, R6 ;  /* 0x00000006009d7213 */ /* 0x000fe20000000000 */
[----:B------:R-:W-:Y:S01]  /*0f60*/  @!P5 IMAD.IADD R154, R154, 0x1, -R0 ;  /* 0x000000019a9ad824 */ /* 0x000fe200078e0a00 */
[----:B------:R-:W-:Y:S01]  /*0f70*/  LOP3.LUT R17, R4, 0x32, RZ, 0xfc, !PT ;  /* 0x0000003204117812 */ /* 0x000fe200078efcff */
[C---:B------:R-:W-:Y:S01]  /*0f80*/  IMAD R156, R0.reuse, R5, R156 ;  /* 0x00000005009c7224 */ /* 0x040fe200078e029c */
[----:B------:R-:W-:Y:S01]  /*0f90*/  IABS R146, R15 ;  /* 0x0000000f00927213 */ /* 0x000fe20000000000 */
[--C-:B------:R-:W-:Y:S01]  /*0fa0*/  @!P0 IMAD.IADD R153, R153, 0x1, -R0.reuse ;  /* 0x0000000199998824 */ /* 0x100fe200078e0a00 */
[C---:B------:R-:W-:Y:S01]  /*0fb0*/  ISETP.GT.U32.AND P5, PT, R0.reuse, R154, PT ;  /* 0x0000009a0000720c */ /* 0x040fe20003fa4070 */
[----:B------:R-:W-:Y:S01]  /*0fc0*/  IMAD.HI.U32 R5, R3, R157, RZ ;  /* 0x0000009d03057227 */ /* 0x000fe200078e00ff */
[----:B------:R-:W-:Y:S01]  /*0fd0*/  ISETP.GT.U32.AND P0, PT, R0, R156, PT ;  /* 0x0000009c0000720c */ /* 0x000fe20003f04070 */
[----:B------:R-:W3:Y:S01]  /*0fe0*/  LDCU.128 UR12, c[0x0][0x380] ;  /* 0x00007000ff0c77ac */ /* 0x000ee20008000c00 */
[----:B------:R-:W-:Y:S01]  /*0ff0*/  IABS R143, R17 ;  /* 0x00000011008f7213 */ /* 0x000fe20000000000 */
[--C-:B------:R-:W-:Y:S01]  /*1000*/  @!P6 IMAD.IADD R155, R155, 0x1, -R0.reuse ;  /* 0x000000019b9be824 */ /* 0x100fe200078e0a00 */
[----:B------:R-:W-:Y:S01]  /*1010*/  LOP3.LUT R16, R4, 0x30, RZ, 0xfc, !PT ;  /* 0x0000003004107812 */ /* 0x000fe200078efcff */
[----:B------:R-:W-:Y:S01]  /*1020*/  @!P1 IMAD.IADD R150, R150, 0x1, -R0 ;  /* 0x0000000196969824 */ /* 0x000fe200078e0a00 */
[----:B------:R-:W-:Y:S01]  /*1030*/  ISETP.GE.AND P1, PT, R10, RZ, PT ;  /* 0x000000ff0a00720c */ /* 0x000fe20003f26270 */
[----:B------:R-:W-:Y:S01]  /*1040*/  @!P4 IMAD.MOV R151, RZ, RZ, -R151 ;  /* 0x000000ffff97c224 */ /* 0x000fe200078e0a97 */
[----:B------:R-:W-:Y:S01]  /*1050*/  ISETP.GT.U32.AND P6, PT, R0, R155, PT ;  /* 0x0000009b0000720c */ /* 0x000fe20003fc4070 */
[----:B------:R-:W-:Y:S01]  /*1060*/  @!P3 IMAD.MOV R150, RZ, RZ, -R150 ;  /* 0x000000ffff96b224 */ /* 0x000fe200078e0a96 */
[----:B------:R-:W-:Y:S01]  /*1070*/  ISETP.GE.AND P3, PT, R7, RZ, PT ;  /* 0x000000ff0700720c */ /* 0x000fe20003f66270 */
[--C-:B------:R-:W-:Y:S01]  /*1080*/  @!P5 IMAD.IADD R154, R154, 0x1, -R0.reuse ;  /* 0x000000019a9ad824 */ /* 0x100fe200078e0a00 */
[----:B------:R-:W-:Y:S01]  /*1090*/  LOP3.LUT R7, R4, 0x10, RZ, 0xfc, !PT ;  /* 0x0000001004077812 */ /* 0x000fe200078efcff */
[----:B------:R-:W-:Y:S01]  /*10a0*/  @!P0 IMAD.IADD R156, R156, 0x1, -R0 ;  /* 0x000000019c9c8824 */ /* 0x000fe200078e0a00 */
[----:B------:R-:W-:Y:S01]  /*10b0*/  LOP3.LUT R10, R4, 0x12, RZ, 0xfc, !PT ;  /* 0x00000012040a7812 */ /* 0x000fe200078efcff */
[----:B------:R-:W4:Y:S01]  /*10c0*/  LDCU UR5, c[0x0][0x3b0] ;  /* 0x00007600ff0577ac */ /* 0x000f220008000800 */
[----:B------:R-:W-:-:S02]  /*10d0*/  IABS R158, R7 ;  /* 0x00000007009e7213 */ /* 0x000fc40000000000 */
[----:B------:R-:W-:Y:S01]  /*10e0*/  ISETP.GE.AND P5, PT, R6, RZ, PT ;  /* 0x000000ff0600720c */ /* 0x000fe20003fa6270 */
[----:B------:R-:W-:Y:S01]  /*10f0*/  IMAD.MOV R6, RZ, RZ, -R5 ;  /* 0x000000ffff067224 */ /* 0x000fe200078e0a05 */
[----:B------:R-:W-:Y:S01]  /*1100*/  IABS R133, R10 ;  /* 0x0000000a00857213 */ /* 0x000fe20000000000 */
[----:B------:R-:W-:Y:S01]  /*1110*/  IMAD.HI.U32 R5, R3, R158, RZ ;  /* 0x0000009e03057227 */ /* 0x000fe200078e00ff */
[----:B------:R-:W-:Y:S02]  /*1120*/  ISETP.GT.U32.AND P0, PT, R0, R156, PT ;  /* 0x0000009c0000720c */ /* 0x000fe40003f04070 */
[----:B------:R-:W-:Y:S01]  /*1130*/  ISETP.GE.AND P4, PT, R12, RZ, PT ;  /* 0x000000ff0c00720c */ /* 0x000fe20003f86270 */
[----:B------:R-:W-:Y:S01]  /*1140*/  @!P6 IMAD.IADD R155, R155, 0x1, -R0 ;  /* 0x000000019b9be824 */ /* 0x000fe200078e0a00 */
[----:B------:R-:W-:Y:S01]  /*1150*/  ISETP.GE.AND P6, PT, R7, RZ, PT ;  /* 0x000000ff0700720c */ /* 0x000fe20003fc6270 */
[----:B------:R-:W-:Y:S01]  /*1160*/  @!P1 IMAD.MOV R153, RZ, RZ, -R153 ;  /* 0x000000ffff999224 */ /* 0x000fe200078e0a99 */
[----:B------:R-:W-:Y:S01]  /*1170*/  ISETP.GE.AND P1, PT, R13, RZ, PT ;  /* 0x000000ff0d00720c */ /* 0x000fe20003f26270 */
[----:B------:R-:W-:Y:S01]  /*1180*/  IMAD.MOV R7, RZ, RZ, -R5 ;  /* 0x000000ffff077224 */ /* 0x000fe200078e0a05 */
[C---:B------:R-:W-:Y:S01]  /*1190*/  LOP3.LUT R13, R4.reuse, 0x1a, RZ, 0xfc, !PT ;  /* 0x0000001a040d7812 */ /* 0x040fe200078efcff */
[----:B------:R-:W-:Y:S01]  /*11a0*/  IMAD.HI.U32 R5, R3, R133, RZ ;  /* 0x0000008503057227 */ /* 0x000fe200078e00ff */
[----:B------:R-:W-:-:S02]  /*11b0*/  LOP3.LUT R12, R4, 0x18, RZ, 0xfc, !PT ;  /* 0x00000018040c7812 */ /* 0x000fc400078efcff */
[----:B------:R-:W-:Y:S01]  /*11c0*/  IABS R136, R13 ;  /* 0x0000000d00887213 */ /* 0x000fe20000000000 */
[----:B------:R-:W-:Y:S01]  /*11d0*/  IMAD.MOV R5, RZ, RZ, -R5 ;  /* 0x000000ffff057224 */ /* 0x000fe200078e0a05 */
[----:B------:R-:W-:Y:S01]  /*11e0*/  IABS R134, R12 ;  /* 0x0000000c00867213 */ /* 0x000fe20000000000 */
[----:B------:R-:W-:Y:S01]  /*11f0*/  IMAD R157, R0, R6, R157 ;  /* 0x00000006009d7224 */ /* 0x000fe200078e029d */
[----:B------:R-:W-:Y:S01]  /*1200*/  IABS R147, R16 ;  /* 0x0000001000937213 */ /* 0x000fe20000000000 */
[----:B------:R-:W-:Y:S01]  /*1210*/  @!P0 IMAD.IADD R156, R156, 0x1, -R0 ;  /* 0x000000019c9c8824 */ /* 0x000fe200078e0a00 */
[----:B------:R-:W-:Y:S01]  /*1220*/  LOP3.LUT R20, R4, 0x56, RZ, 0xfc, !PT ;  /* 0x0000005604147812 */ /* 0x000fe200078efcff */
[----:B------:R-:W-:Y:S01]  /*1230*/  IMAD R133, R0, R5, R133 ;  /* 0x0000000500857224 */ /* 0x000fe200078e0285 */
[----:B------:R-:W-:Y:S01]  /*1240*/  LOP3.LUT R19, R4, 0x54, RZ, 0xfc, !PT ;  /* 0x0000005404137812 */ /* 0x000fe200078efcff */
[----:B------:R-:W-:Y:S01]  /*1250*/  @!P3 IMAD.MOV R154, RZ, RZ, -R154 ;  /* 0x000000ffff9ab224 */ /* 0x000fe200078e0a9a */
[C---:B------:R-:W-:Y:S01]  /*1260*/  ISETP.GT.U32.AND P3, PT, R0.reuse, R157, PT ;  /* 0x0000009d0000720c */ /* 0x040fe20003f64070 */
[----:B------:R-:W-:Y:S01]  /*1270*/  @!P1 IMAD.MOV R156, RZ, RZ, -R156 ;  /* 0x000000ffff9c9224 */ /* 0x000fe200078e0a9c */
[C---:B------:R-:W-:Y:S01]  /*1280*/  ISETP.GT.U32.AND P1, PT, R0.reuse, R133, PT ;  /* 0x000000850000720c */ /* 0x040fe20003f24070 */
[----:B------:R-:W-:Y:S01]  /*1290*/  IMAD R158, R0, R7, R158 ;  /* 0x00000007009e7224 */ /* 0x000fe200078e029e */
[----:B------:R-:W-:Y:S01]  /*12a0*/  LOP3.LUT R22, R4, 0x5a, RZ, 0xfc, !PT ;  /* 0x0000005a04167812 */ /* 0x000fe200078efcff */
[----:B------:R-:W-:Y:S01]  /*12b0*/  @!P4 IMAD.MOV R155, RZ, RZ, -R155 ;  /* 0x000000ffff9bc224 */ /* 0x000fe200078e0a9b */
[----:B------:R-:W-:Y:S01]  /*12c0*/  ISETP.GE.AND P4, PT, R10, RZ, PT ;  /* 0x000000ff0a00720c */ /* 0x000fe20003f86270 */
[----:B------:R-:W-:Y:S01]  /*12d0*/  IMAD.HI.U32 R6, R3, R144, RZ ;  /* 0x0000009003067227 */ /* 0x000fe200078e00ff */
[----:B------:R-:W-:-:S02]  /*12e0*/  ISETP.GT.U32.AND P0, PT, R0, R158, PT ;  /* 0x0000009e0000720c */ /* 0x000fc40003f04070 */
[C---:B------:R-:W-:Y:S01]  /*12f0*/  LOP3.LUT R10, R4.reuse, 0x14, RZ, 0xfc, !PT ;  /* 0x00000014040a7812 */ /* 0x040fe200078efcff */
[----:B------:R-:W-:Y:S01]  /*1300*/  IMAD.MOV R7, RZ, RZ, -R6 ;  /* 0x000000ffff077224 */ /* 0x000fe200078e0a06 */
[C---:B------:R-:W-:Y:S01]  /*1310*/  LOP3.LUT R24, R4.reuse, 0x5c, RZ, 0xfc, !PT ;  /* 0x0000005c04187812 */ /* 0x040fe200078efcff */
[--C-:B------:R-:W-:Y:S01]  /*1320*/  @!P3 IMAD.IADD R157, R157, 0x1, -R0.reuse ;  /* 0x000000019d9db824 */ /* 0x100fe200078e0a00 */
[----:B------:R-:W-:Y:S01]  /*1330*/  IABS R132, R10 ;  /* 0x0000000a00847213 */ /* 0x000fe20000000000 */
[--C-:B------:R-:W-:Y:S01]  /*1340*/  @!P1 IMAD.IADD R133, R133, 0x1, -R0.reuse ;  /* 0x0000000185859824 */ /* 0x100fe200078e0a00 */
[----:B------:R-:W-:Y:S01]  /*1350*/  LOP3.LUT R28, R4, 0x6a, RZ, 0xfc, !PT ;  /* 0x0000006a041c7812 */ /* 0x000fe200078efcff */
[C---:B------:R-:W-:Y:S01]  /*1360*/  IMAD.HI.U32 R6, R3.reuse, R136, RZ ;  /* 0x0000008803067227 */ /* 0x040fe200078e00ff */
[C---:B------:R-:W-:Y:S02]  /*1370*/  ISETP.GT.U32.AND P3, PT, R0.reuse, R157, PT ;  /* 0x0000009d0000720c */ /* 0x040fe40003f64070 */
[----:B------:R-:W-:Y:S01]  /*1380*/  ISETP.GT.U32.AND P1, PT, R0, R133, PT ;  /* 0x000000850000720c */ /* 0x000fe20003f24070 */
[----:B------:R-:W-:Y:S01]  /*1390*/  @!P0 IMAD.IADD R158, R158, 0x1, -R0 ;  /* 0x000000019e9e8824 */ /* 0x000fe200078e0a00 */
[----:B------:R-:W-:Y:S01]  /*13a0*/  IABS R31, R28 ;  /* 0x0000001c001f7213 */ /* 0x000fe20000000000 */
[----:B------:R-:W-:Y:S01]  /*13b0*/  IMAD R144, R0, R7, R144 ;  /* 0x0000000700907224 */ /* 0x000fe200078e0290 */
[----:B------:R-:W-:Y:S01]  /*13c0*/  LOP3.LUT R26, R4, 0x68, RZ, 0xfc, !PT ;  /* 0x00000068041a7812 */ /* 0x000fe200078efcff */
[----:B------:R-:W-:Y:S01]  /*13d0*/  IMAD.HI.U32 R5, R3, R132, RZ ;  /* 0x0000008403057227 */ /* 0x000fe200078e00ff */
[----:B------:R-:W-:-:S02]  /*13e0*/  ISETP.GT.U32.AND P0, PT, R0, R158, PT ;  /* 0x0000009e0000720c */ /* 0x000fc40003f04070 */
[----:B------:R-:W-:Y:S01]  /*13f0*/  IABS R29, R26 ;  /* 0x0000001a001d7213 */ /* 0x000fe20000000000 */
[----:B------:R-:W-:Y:S01]  /*1400*/  IMAD.MOV R7, RZ, RZ, -R6 ;  /* 0x000000ffff077224 */ /* 0x000fe200078e0a06 */
[C---:B------:R-:W-:Y:S01]  /*1410*/  LOP3.LUT R30, R4.reuse, 0x6c, RZ, 0xfc, !PT ;  /* 0x0000006c041e7812 */ /* 0x040fe200078efcff */
[----:B------:R-:W-:Y:S01]  /*1420*/  IMAD.MOV R5, RZ, RZ, -R5 ;  /* 0x000000ffff057224 */ /* 0x000fe200078e0a05 */
[----:B------:R-:W-:Y:S01]  /*1430*/  LOP3.LUT R32, R4, 0x6e, RZ, 0xfc, !PT ;  /* 0x0000006e04207812 */ /* 0x000fe200078efcff */
[----:B------:R-:W-:Y:S01]  /*1440*/  @!P3 IMAD.IADD R157, R157, 0x1, -R0 ;  /* 0x000000019d9db824 */ /* 0x000fe200078e0a00 */
[----:B------:R-:W-:Y:S01]  /*1450*/  ISETP.GE.AND P3, PT, R10, RZ, PT ;  /* 0x000000ff0a00720c */ /* 0x000fe20003f66270 */
[----:B------:R-:W-:Y:S01]  /*1460*/  IMAD R136, R0, R7, R136 ;  /* 0x0000000700887224 */ /* 0x000fe200078e0288 */
[C---:B------:R-:W-:Y:S01]  /*1470*/  LOP3.LUT R10, R4.reuse, 0x1c, RZ, 0xfc, !PT ;  /* 0x0000001c040a7812 */ /* 0x040fe200078efcff */
[----:B------:R-:W-:Y:S01]  /*1480*/  @!P1 IMAD.IADD R133, R133, 0x1, -R0 ;  /* 0x0000000185859824 */ /* 0x000fe200078e0a00 */
[----:B------:R-:W-:Y:S01]  /*1490*/  LOP3.LUT R7, R4, 0x1e, RZ, 0xfc, !PT ;  /* 0x0000001e04077812 */ /* 0x000fe200078efcff */
[C---:B------:R-:W-:Y:S01]  /*14a0*/  IMAD R132, R0.reuse, R5, R132 ;  /* 0x0000000500847224 */ /* 0x040fe200078e0284 */
[----:B------:R-:W-:Y:S01]  /*14b0*/  IABS R135, R10 ;  /* 0x0000000a00877213 */ /* 0x000fe20000000000 */
[----:B------:R-:W-:Y:S01]  /*14c0*/  @!P5 IMAD.MOV R157, RZ, RZ, -R157 ;  /* 0x000000ffff9dd224 */ /* 0x000fe200078e0a9d */
[C---:B------:R-:W-:Y:S01]  /*14d0*/  ISETP.GT.U32.AND P5, PT, R0.reuse, R144, PT ;  /* 0x000000900000720c */ /* 0x040fe20003fa4070 */
[----:B------:R-:W-:Y:S01]  /*14e0*/  @!P4 IMAD.MOV R133, RZ, RZ, -R133 ;  /* 0x000000ffff85c224 */ /* 0x000fe200078e0a85 */
[----:B------:R-:W-:Y:S01]  /*14f0*/  ISETP.GT.U32.AND P4, PT, R0, R136, PT ;  /* 0x000000880000720c */ /* 0x000fe20003f84070 */
[----:B------:R-:W-:Y:S01]  /*1500*/  IMAD.HI.U32 R5, R3, R134, RZ ;  /* 0x0000008603057227 */ /* 0x000fe200078e00ff */
[----:B------:R-:W-:-:S02]  /*1510*/  IABS R149, R7 ;  /* 0x0000000700957213 */ /* 0x000fc40000000000 */
[----:B------:R-:W-:Y:S01]  /*1520*/  IABS R33, R30 ;  /* 0x0000001e00217213 */ /* 0x000fe20000000000 */
[----:B------:R-:W-:Y:S01]  /*1530*/  @!P0 IMAD.IADD R158, R158, 0x1, -R0 ;  /* 0x000000019e9e8824 */ /* 0x000fe200078e0a00 */
[C---:B------:R-:W-:Y:S01]  /*1540*/  ISETP.GT.U32.AND P0, PT, R0.reuse, R132, PT ;  /* 0x000000840000720c */ /* 0x040fe20003f04070 */
[----:B------:R-:W-:Y:S01]  /*1550*/  IMAD.MOV R5, RZ, RZ, -R5 ;  /* 0x000000ffff057224 */ /* 0x000fe200078e0a05 */
[----:B------:R-:W-:Y:S01]  /*1560*/  IABS R35, R32 ;  /* 0x0000002000237213 */ /* 0x000fe20000000000 */
[----:B------:R-:W-:Y:S01]  /*1570*/  @!P6 IMAD.MOV R158, RZ, RZ, -R158 ;  /* 0x000000ffff9ee224 */ /* 0x000fe200078e0a9e */
[----:B------:R-:W-:Y:S01]  /*1580*/  ISETP.GE.AND P6, PT, R11, RZ, PT ;  /* 0x000000ff0b00720c */ /* 0x000fe20003fc6270 */
[----:B------:R-:W-:Y:S01]  /*1590*/  IMAD R134, R0, R5, R134 ;  /* 0x0000000500867224 */ /* 0x000fe200078e0286 */
[C---:B------:R-:W-:Y:S01]  /*15a0*/  LOP3.LUT R11, R4.reuse, 0x20, RZ, 0xfc, !PT ;  /* 0x00000020040b7812 */ /* 0x040fe200078efcff */
[----:B------:R-:W-:Y:S01]  /*15b0*/  IMAD.HI.U32 R5, R3, R135, RZ ;  /* 0x0000008703057227 */ /* 0x000fe200078e00ff */
[----:B------:R-:W-:-:S02]  /*15c0*/  LOP3.LUT R34, R4, 0x70, RZ, 0xfc, !PT ;  /* 0x0000007004227812 */ /* 0x000fc400078efcff */
[----:B------:R-:W-:Y:S01]  /*15d0*/  ISETP.GT.U32.AND P1, PT, R0, R134, PT ;  /* 0x000000860000720c */ /* 0x000fe20003f24070 */
[--C-:B------:R-:W-:Y:S01]  /*15e0*/  @!P5 IMAD.IADD R144, R144, 0x1, -R0.reuse ;  /* 0x000000019090d824 */ /* 0x100fe200078e0a00 */
[----:B------:R-:W-:Y:S01]  /*15f0*/  IABS R137, R11 ;  /* 0x0000000b00897213 */ /* 0x000fe20000000000 */
[--C-:B------:R-:W-:Y:S01]  /*1600*/  @!P4 IMAD.IADD R136, R136, 0x1, -R0.reuse ;  /* 0x000000018888c824 */ /* 0x100fe200078e0a00 */
[----:B------:R-:W-:Y:S01]  /*1610*/  IABS R37, R34 ;  /* 0x0000002200257213 */ /* 0x000fe20000000000 */
[----:B------:R-:W-:Y:S01]  /*1620*/  IMAD.MOV R5, RZ, RZ, -R5 ;  /* 0x000000ffff057224 */ /* 0x000fe200078e0a05 */
[----:B------:R-:W-:Y:S01]  /*1630*/  ISETP.GT.U32.AND P5, PT, R0, R144, PT ;  /* 0x000000900000720c */ /* 0x000fe20003fa4070 */
[----:B------:R-:W-:Y:S01]  /*1640*/  @!P0 IMAD.IADD R132, R132, 0x1, -R0 ;  /* 0x0000000184848824 */ /* 0x000fe200078e0a00 */
[C---:B------:R-:W-:Y:S01]  /*1650*/  ISETP.GT.U32.AND P4, PT, R0.reuse, R136, PT ;  /* 0x000000880000720c */ /* 0x040fe20003f84070 */
[----:B------:R-:W-:Y:S01]  /*1660*/  IMAD R135, R0, R5, R135 ;  /* 0x0000000500877224 */ /* 0x000fe200078e0287 */
[----:B------:R-:W-:Y:S01]  /*1670*/  LOP3.LUT R36, R4, 0x72, RZ, 0xfc, !PT ;  /* 0x0000007204247812 */ /* 0x000fe200078efcff */
[----:B------:R-:W-:Y:S01]  /*1680*/  IMAD.HI.U32 R5, R3, R149, RZ ;  /* 0x0000009503057227 */ /* 0x000fe200078e00ff */
[----:B------:R-:W-:-:S02]  /*1690*/  ISETP.GT.U32.AND P0, PT, R0, R132, PT ;  /* 0x000000840000720c */ /* 0x000fc40003f04070 */
[----:B------:R-:W-:Y:S01]  /*16a0*/  IABS R39, R36 ;  /* 0x0000002400277213 */ /* 0x000fe20000000000 */
[----:B------:R-:W-:Y:S01]  /*16b0*/  IMAD.MOV R6, RZ, RZ, -R5 ;  /* 0x000000ffff067224 */ /* 0x000fe200078e0a05 */
[----:B------:R-:W-:Y:S01]  /*16c0*/  LOP3.LUT R38, R4, 0x74, RZ, 0xfc, !PT ;  /* 0x0000007404267812 */ /* 0x000fe200078efcff */
[--C-:B------:R-:W-:Y:S01]  /*16d0*/  @!P1 IMAD.IADD R134, R134, 0x1, -R0.reuse ;  /* 0x0000000186869824 */ /* 0x100fe200078e0a00 */
[----:B------:R-:W-:Y:S01]  /*16e0*/  LOP3.LUT R40, R4, 0x7c, RZ, 0xfc, !PT ;  /* 0x0000007c04287812 */ /* 0x000fe200078efcff */
[----:B------:R-:W-:Y:S01]  /*16f0*/  IMAD R149, R0, R6, R149 ;  /* 0x0000000600957224 */ /* 0x000fe200078e0295 */
[----:B------:R-:W-:Y:S01]  /*1700*/  LOP3.LUT R6, R4, 0x22, RZ, 0xfc, !PT ;  /* 0x0000002204067812 */ /* 0x000fe200078efcff */
[--C-:B------:R-:W-:Y:S01]  /*1710*/  @!P5 IMAD.IADD R144, R144, 0x1, -R0.reuse ;  /* 0x000000019090d824 */ /* 0x100fe200078e0a00 */
[----:B------:R-:W-:Y:S01]  /*1720*/  ISETP.GT.U32.AND P5, PT, R0, R135, PT ;  /* 0x000000870000720c */ /* 0x000fe20003fa4070 */
[--C-:B------:R-:W-:Y:S01]  /*1730*/  @!P4 IMAD.IADD R136, R136, 0x1, -R0.reuse ;  /* 0x000000018888c824 */ /* 0x100fe200078e0a00 */
[----:B------:R-:W-:Y:S01]  /*1740*/  ISETP.GT.U32.AND P4, PT, R0, R149, PT ;  /* 0x000000950000720c */ /* 0x000fe20003f84070 */
[----:B------:R-:W-:Y:S01]  /*1750*/  @!P0 IMAD.IADD R132, R132, 0x1, -R0 ;  /* 0x0000000184848824 */ /* 0x000fe200078e0a00 */
[----:B------:R-:W-:Y:S01]  /*1760*/  ISETP.GT.U32.AND P1, PT, R0, R134, PT ;  /* 0x000000860000720c */ /* 0x000fe20003f24070 */
[----:B------:R-:W-:Y:S01]  /*1770*/  IMAD.HI.U32 R5, R3, R137, RZ ;  /* 0x0000008903057227 */ /* 0x000fe200078e00ff */
[----:B------:R-:W-:-:S02]  /*1780*/  IABS R139, R6 ;  /* 0x00000006008b7213 */ /* 0x000fc40000000000 */
[----:B------:R-:W-:Y:S01]  /*1790*/  ISETP.GE.AND P0, PT, R12, RZ, PT ;  /* 0x000000ff0c00720c */ /* 0x000fe20003f06270 */
[----:B------:R-:W-:Y:S01]  /*17a0*/  @!P3 IMAD.MOV R132, RZ, RZ, -R132 ;  /* 0x000000ffff84b224 */ /* 0x000fe200078e0a84 */
[----:B------:R-:W-:Y:S01]  /*17b0*/  ISETP.GE.AND P3, PT, R13, RZ, PT ;  /* 0x000000ff0d00720c */ /* 0x000fe20003f66270 */
[----:B------:R-:W-:Y:S01]  /*17c0*/  @!P6 IMAD.MOV R144, RZ, RZ, -R144 ;  /* 0x000000ffff90e224 */ /* 0x000fe200078e0a90 */
[----:B------:R-:W-:Y:S01]  /*17d0*/  ISETP.GE.AND P6, PT, R10, RZ, PT ;  /* 0x000000ff0a00720c */ /* 0x000fe20003fc6270 */
[--C-:B------:R-:W-:Y:S01]  /*17e0*/  @!P5 IMAD.IADD R135, R135, 0x1, -R0.reuse ;  /* 0x000000018787d824 */ /* 0x100fe200078e0a00 */
[C---:B------:R-:W-:Y:S01]  /*17f0*/  LOP3.LUT R10, R4.reuse, 0x24, RZ, 0xfc, !PT ;  /* 0x00000024040a7812 */ /* 0x040fe200078efcff */
[--C-:B------:R-:W-:Y:S01]  /*1800*/  @!P4 IMAD.IADD R149, R149, 0x1, -R0.reuse ;  /* 0x000000019595c824 */ /* 0x100fe200078e0a00 */
[----:B------:R-:W-:Y:S01]  /*1810*/  LOP3.LUT R12, R4, 0x28, RZ, 0xfc, !PT ;  /* 0x00000028040c7812 */ /* 0x000fe200078efcff */
[----:B------:R-:W-:Y:S01]  /*1820*/  IMAD.MOV R5, RZ, RZ, -R5 ;  /* 0x000000ffff057224 */ /* 0x000fe200078e0a05 */
[----:B------:R-:W-:Y:S01]  /*1830*/  ISETP.GT.U32.AND P5, PT, R0, R135, PT ;  /* 0x000000870000720c */ /* 0x000fe20003fa4070 */
[----:B------:R-:W-:Y:S01]  /*1840*/  @!P1 IMAD.IADD R134, R134, 0x1, -R0 ;  /* 0x0000000186869824 */ /* 0x000fe200078e0a00 */
[----:B------:R-:W-:Y:S01]  /*1850*/  IABS R152, R10 ;  /* 0x0000000a00987213 */ /* 0x000fe20000000000 */
[C---:B------:R-:W-:Y:S01]  /*1860*/  IMAD R137, R0.reuse, R5, R137 ;  /* 0x0000000500897224 */ /* 0x040fe200078e0289 */
[----:B------:R-:W-:Y:S01]  /*1870*/  ISETP.GT.U32.AND P4, PT, R0, R149, PT ;  /* 0x000000950000720c */ /* 0x000fe20003f84070 */
[----:B------:R-:W-:Y:S01]  /*1880*/  IMAD.HI.U32 R5, R3, R139, RZ ;  /* 0x0000008b03057227 */ /* 0x000fe200078e00ff */
[----:B------:R-:W-:-:S02]  /*1890*/  ISETP.GE.AND P1, PT, R7, RZ, PT ;  /* 0x000000ff0700720c */ /* 0x000fc40003f26270 */
[----:B------:R-:W-:Y:S01]  /*18a0*/  IABS R140, R12 ;  /* 0x0000000c008c7213 */ /* 0x000fe20000000000 */
[----:B------:R-:W-:Y:S01]  /*18b0*/  @!P3 IMAD.MOV R136, RZ, RZ, -R136 ;  /* 0x000000ffff88b224 */ /* 0x000fe200078e0a88 */
[----:B------:R-:W-:Y:S01]  /*18c0*/  ISETP.GE.AND P3, PT, R6, RZ, PT ;  /* 0x000000ff0600720c */ /* 0x000fe20003f66270 */
[----:B------:R-:W-:Y:S01]  /*18d0*/  IMAD.HI.U32 R6, R3, R152, RZ ;  /* 0x0000009803067227 */ /* 0x000fe200078e00ff */
[----:B------:R-:W-:Y:S02]  /*18e0*/  IABS R41, R38 ;  /* 0x0000002600297213 */ /* 0x000fe40000000000 */
[----:B------:R-:W-:Y:S01]  /*18f0*/  SHF.R.U32.HI R203, RZ, 0x5, R202 ;  /* 0x00000005ffcb7819 */ /* 0x000fe200000116ca */
[----:B------:R-:W-:Y:S01]  /*1900*/  IMAD.MOV R5, RZ, RZ, -R5 ;  /* 0x000000ffff057224 */ /* 0x000fe200078e0a05 */
[----:B-1----:R-:W-:Y:S01]  /*1910*/  R2UR UR8, R18 ;  /* 0x00000000120872ca */ /* 0x002fe200000e0000 */
[----:B------:R-:W-:Y:S01]  /*1920*/  IMAD.MOV R7, RZ, RZ, -R6 ;  /* 0x000000ffff077224 */ /* 0x000fe200078e0a06 */
[----:B------:R-:W-:-:S04]  /*1930*/  @!UP1 UIADD3 UR6, UPT, UPT, -UR4, 0x100000, URZ ;  /* 0x0010000004069890 */ /* 0x000fc8000fffe1ff */
[----:B------:R-:W-:Y:S02]  /*1940*/  @!UP1 USHF.L.U32 UR7, UR6, 0xb, URZ ;  /* 0x0000000b06079899 */ /* 0x000fe400080006ff */
[----:B------:R-:W-:Y:S01]  /*1950*/  @!UP1 USHF.L.U32 UR6, UR6, 0x1, URZ ;  /* 0x0000000106069899 */ /* 0x000fe200080006ff */
[C---:B------:R-:W-:Y:S01]  /*1960*/  IMAD R139, R0.reuse, R5, R139 ;  /* 0x00000005008b7224 */ /* 0x040fe200078e028b */
[----:B------:R-:W-:Y:S01]  /*1970*/  PRMT R205, RZ, 0x7610, R205 ;  /* 0x00007610ffcd7816 */ /* 0x000fe200000000cd */
[----:B------:R-:W-:Y:S01]  /*1980*/  @!P5 IMAD.IADD R135, R135, 0x1, -R0 ;  /* 0x000000018787d824 */ /* 0x000fe200078e0a00 */
[C---:B------:R-:W-:Y:S01]  /*1990*/  ISETP.GT.U32.AND P5, PT, R0.reuse, R137, PT ;  /* 0x000000890000720c */ /* 0x040fe20003fa4070 */
[C---:B------:R-:W-:Y:S02]  /*19a0*/  IMAD R152, R0.reuse, R7, R152 ;  /* 0x0000000700987224 */ /* 0x040fe400078e0298 */
[----:B------:R-:W-:Y:S01]  /*19b0*/  @!P4 IMAD.IADD R149, R149, 0x1, -R0 ;  /* 0x000000019595c824 */ /* 0x000fe200078e0a00 */
[C---:B------:R-:W-:Y:S01]  /*19c0*/  ISETP.GT.U32.AND P4, PT, R0.reuse, R139, PT ;  /* 0x0000008b0000720c */ /* 0x040fe20003f84070 */
[----:B------:R-:W-:Y:S01]  /*19d0*/  @!P6 IMAD.MOV R135, RZ, RZ, -R135 ;  /* 0x000000ffff87e224 */ /* 0x000fe200078e0a87 */
[----:B------:R-:W-:Y:S01]  /*19e0*/  ISETP.GT.U32.AND P6, PT, R0, R152, PT ;  /* 0x000000980000720c */ /* 0x000fe20003fc4070 */
[----:B------:R-:W-:Y:S01]  /*19f0*/  @!P0 IMAD.MOV R134, RZ, RZ, -R134 ;  /* 0x000000ffff868224 */ /* 0x000fe200078e0a86 */
[----:B------:R-:W-:Y:S01]  /*1a00*/  ISETP.GE.AND P0, PT, R11, RZ, PT ;  /* 0x000000ff0b00720c */ /* 0x000fe20003f06270 */
[----:B------:R-:W-:Y:S01]  /*1a10*/  @!P1 IMAD.MOV R149, RZ, RZ, -R149 ;  /* 0x000000ffff959224 */ /* 0x000fe200078e0a95 */
[----:B------:R-:W-:Y:S01]  /*1a20*/  LOP3.LUT R11, R4, 0x26, RZ, 0xfc, !PT ;  /* 0x00000026040b7812 */ /* 0x000fe200078efcff */
[----:B------:R-:W-:Y:S01]  /*1a30*/  IMAD.HI.U32 R6, R3, R140, RZ ;  /* 0x0000008c03067227 */ /* 0x000fe200078e00ff */
[----:B------:R-:W-:-:S02]  /*1a40*/  ISETP.GE.AND P1, PT, R10, RZ, PT ;  /* 0x000000ff0a00720c */ /* 0x000fc40003f26270 */
[----:B------:R-:W-:Y:S01]  /*1a50*/  IABS R138, R11 ;  /* 0x0000000b008a7213 */ /* 0x000fe20000000000 */
[--C-:B------:R-:W-:Y:S01]  /*1a60*/  @!P5 IMAD.IADD R137, R137, 0x1, -R0.reuse ;  /* 0x000000018989d824 */ /* 0x100fe200078e0a00 */
[----:B------:R-:W-:Y:S01]  /*1a70*/  LOP3.LUT R10, R4, 0x2a, RZ, 0xfc, !PT ;  /* 0x0000002a040a7812 */ /* 0x000fe200078efcff */
[--C-:B------:R-:W-:Y:S02]  /*1a80*/  @!P4 IMAD.IADD R139, R139, 0x1, -R0.reuse ;  /* 0x000000018b8bc824 */ /* 0x100fe400078e0a00 */
[----:B------:R-:W-:Y:S01]  /*1a90*/  @!P6 IMAD.IADD R152, R152, 0x1, -R0 ;  /* 0x000000019898e824 */ /* 0x000fe200078e0a00 */
[C---:B------:R-:W-:Y:S01]  /*1aa0*/  ISETP.GT.U32.AND P5, PT, R0.reuse, R137, PT ;  /* 0x000000890000720c */ /* 0x040fe20003fa4070 */
[----:B------:R-:W-:Y:S01]  /*1ab0*/  IMAD.HI.U32 R5, R3, R138, RZ ;  /* 0x0000008a03057227 */ /* 0x000fe200078e00ff */
[C---:B------:R-:W-:Y:S02]  /*1ac0*/  ISETP.GT.U32.AND P4, PT, R0.reuse, R139, PT ;  /* 0x0000008b0000720c */ /* 0x040fe40003f84070 */
[----:B------:R-:W-:Y:S01]  /*1ad0*/  ISETP.GT.U32.AND P6, PT, R0, R152, PT ;  /* 0x000000980000720c */ /* 0x000fe20003fc4070 */
[----:B------:R-:W-:Y:S01]  /*1ae0*/  IMAD.MOV R5, RZ, RZ, -R5 ;  /* 0x000000ffff057224 */ /* 0x000fe200078e0a05 */
[----:B------:R-:W-:Y:S01]  /*1af0*/  IABS R141, R10 ;  /* 0x0000000a008d7213 */ /* 0x000fe20000000000 */
[----:B------:R-:W-:-:S02]  /*1b00*/  IMAD.MOV R7, RZ, RZ, -R6 ;  /* 0x000000ffff077224 */ /* 0x000fc400078e0a06 */
[C---:B------:R-:W-:Y:S02]  /*1b10*/  IMAD R138, R0.reuse, R5, R138 ;  /* 0x00000005008a7224 */ /* 0x040fe400078e028a */
[----:B------:R-:W-:Y:S02]  /*1b20*/  IMAD R140, R0, R7, R140 ;  /* 0x00000007008c7224 */ /* 0x000fe400078e028c */
[----:B------:R-:W-:-:S04]  /*1b30*/  IMAD.HI.U32 R5, R3, R141, RZ ;  /* 0x0000008d03057227 */ /* 0x000fc800078e00ff */
[--C-:B------:R-:W-:Y:S01]  /*1b40*/  @!P4 IMAD.IADD R139, R139, 0x1, -R0.reuse ;  /* 0x000000018b8bc824 */ /* 0x100fe200078e0a00 */
[----:B------:R-:W-:Y:S01]  /*1b50*/  ISETP.GT.U32.AND P4, PT, R0, R138, PT ;  /* 0x0000008a0000720c */ /* 0x000fe20003f84070 */
[----:B------:R-:W-:Y:S01]  /*1b60*/  @!P6 IMAD.IADD R152, R152, 0x1, -R0 ;  /* 0x000000019898e824 */ /* 0x000fe200078e0a00 */
[----:B------:R-:W-:Y:S01]  /*1b70*/  ISETP.GT.U32.AND P6, PT, R0, R140, PT ;  /* 0x0000008c0000720c */ /* 0x000fe20003fc4070 */
[----:B------:R-:W-:Y:S02]  /*1b80*/  IMAD.MOV R7, RZ, RZ, -R5 ;  /* 0x000000ffff077224 */ /* 0x000fe400078e0a05 */
[----:B------:R-:W-:-:S04]  /*1b90*/  IMAD.HI.U32 R5, R3, R148, RZ ;  /* 0x0000009403057227 */ /* 0x000fc800078e00ff */
[--C-:B------:R-:W-:Y:S01]  /*1ba0*/  @!P5 IMAD.IADD R137, R137, 0x1, -R0.reuse ;  /* 0x000000018989d824 */ /* 0x100fe200078e0a00 */
[----:B------:R-:W-:Y:S01]  /*1bb0*/  ISETP.GE.AND P5, PT, R11, RZ, PT ;  /* 0x000000ff0b00720c */ /* 0x000fe20003fa6270 */
[----:B------:R-:W-:Y:S02]  /*1bc0*/  IMAD R141, R0, R7, R141 ;  /* 0x00000007008d7224 */ /* 0x000fe400078e028d */
[----:B------:R-:W-:Y:S02]  /*1bd0*/  IMAD.MOV R11, RZ, RZ, -R5 ;  /* 0x000000ffff0b7224 */ /* 0x000fe400078e0a05 */
[----:B------:R-:W-:Y:S01]  /*1be0*/  @!P4 IMAD.IADD R138, R138, 0x1, -R0 ;  /* 0x000000018a8ac824 */ /* 0x000fe200078e0a00 */
[C---:B------:R-:W-:Y:S01]  /*1bf0*/  ISETP.GT.U32.AND P4, PT, R0.reuse, R141, PT ;  /* 0x0000008d0000720c */ /* 0x040fe20003f84070 */
[----:B------:R-:W-:Y:S01]  /*1c00*/  IMAD R148, R0, R11, R148 ;  /* 0x0000000b00947224 */ /* 0x000fe200078e0294 */
[----:B------:R-:W-:Y:S01]  /*1c10*/  LOP3.LUT R11, R4, 0x36, RZ, 0xfc, !PT ;  /* 0x00000036040b7812 */ /* 0x000fe200078efcff */
[----:B------:R-:W-:-:S02]  /*1c20*/  @!P6 IMAD.IADD R140, R140, 0x1, -R0 ;  /* 0x000000018c8ce824 */ /* 0x000fc400078e0a00 */
[C---:B------:R-:W-:Y:S01]  /*1c30*/  IMAD.HI.U32 R6, R3.reuse, R146, RZ ;  /* 0x0000009203067227 */ /* 0x040fe200078e00ff */
[----:B------:R-:W-:Y:S02]  /*1c40*/  ISETP.GT.U32.AND P6, PT, R0, R148, PT ;  /* 0x000000940000720c */ /* 0x000fe40003fc4070 */
[----:B------:R-:W-:Y:S01]  /*1c50*/  IABS R131, R11 ;  /* 0x0000000b00837213 */ /* 0x000fe20000000000 */
[----:B------:R-:W-:-:S04]  /*1c60*/  IMAD.HI.U32 R5, R3, R143, RZ ;  /* 0x0000008f03057227 */ /* 0x000fc800078e00ff */
[----:B------:R-:W-:Y:S01]  /*1c70*/  @!P4 IMAD.IADD R141, R141, 0x1, -R0 ;  /* 0x000000018d8dc824 */ /* 0x000fe200078e0a00 */
[C---:B------:R-:W-:Y:S01]  /*1c80*/  ISETP.GT.U32.AND P4, PT, R0.reuse, R138, PT ;  /* 0x0000008a0000720c */ /* 0x040fe20003f84070 */
[----:B------:R-:W-:Y:S01]  /*1c90*/  @!P0 IMAD.MOV R137, RZ, RZ, -R137 ;  /* 0x000000ffff898224 */ /* 0x000fe200078e0a89 */
[----:B------:R-:W-:Y:S01]  /*1ca0*/  ISETP.GT.U32.AND P0, PT, R0, R140, PT ;  /* 0x0000008c0000720c */ /* 0x000fe20003f04070 */
[----:B------:R-:W-:Y:S02]  /*1cb0*/  IMAD.MOV R13, RZ, RZ, -R6 ;  /* 0x000000ffff0d7224 */ /* 0x000fe400078e0a06 */
[----:B------:R-:W-:Y:S01]  /*1cc0*/  @!P6 IMAD.IADD R148, R148, 0x1, -R0 ;  /* 0x000000019494e824 */ /* 0x000fe200078e0a00 */
[----:B------:R-:W-:Y:S01]  /*1cd0*/  ISETP.GT.U32.AND P6, PT, R0, R141, PT ;  /* 0x0000008d0000720c */ /* 0x000fe20003fc4070 */
[----:B------:R-:W-:Y:S02]  /*1ce0*/  IMAD.MOV R5, RZ, RZ, -R5 ;  /* 0x000000ffff057224 */ /* 0x000fe400078e0a05 */
[----:B------:R-:W-:-:S04]  /*1cf0*/  IMAD.HI.U32 R7, R3, R147, RZ ;  /* 0x0000009303077227 */ /* 0x000fc800078e00ff */
[----:B------:R-:W-:Y:S01]  /*1d00*/  IMAD R146, R0, R13, R146 ;  /* 0x0000000d00927224 */ /* 0x000fe200078e0292 */
[----:B------:R-:W-:Y:S01]  /*1d10*/  LOP3.LUT R13, R4, 0x46, RZ, 0xfc, !PT ;  /* 0x00000046040d7812 */ /* 0x000fe200078efcff */
[C---:B------:R-:W-:Y:S02]  /*1d20*/  IMAD R143, R0.reuse, R5, R143 ;  /* 0x00000005008f7224 */ /* 0x040fe400078e028f */
[----:B------:R-:W-:Y:S01]  /*1d30*/  @!P3 IMAD.MOV R139, RZ, RZ, -R139 ;  /* 0x000000ffff8bb224 */ /* 0x000fe200078e0a8b */
[C---:B------:R-:W-:Y:S01]  /*1d40*/  ISETP.GT.U32.AND P3, PT, R0.reuse, R148, PT ;  /* 0x000000940000720c */ /* 0x040fe20003f64070 */
[----:B------:R-:W-:Y:S01]  /*1d50*/  IMAD.MOV R7, RZ, RZ, -R7 ;  /* 0x000000ffff077224 */ /* 0x000fe200078e0a07 */
[----:B------:R-:W-:Y:S01]  /*1d60*/  IABS R123, R13 ;  /* 0x0000000d007b7213 */ /* 0x000fe20000000000 */
[----:B------:R-:W-:Y:S01]  /*1d70*/  @!P1 IMAD.MOV R152, RZ, RZ, -R152 ;  /* 0x000000ffff989224 */ /* 0x000fe200078e0a98 */
[C---:B------:R-:W-:Y:S01]  /*1d80*/  ISETP.GT.U32.AND P1, PT, R0.reuse, R146, PT ;  /* 0x000000920000720c */ /* 0x040fe20003f24070 */
[--C-:B------:R-:W-:Y:S01]  /*1d90*/  @!P6 IMAD.IADD R141, R141, 0x1, -R0.reuse ;  /* 0x000000018d8de824 */ /* 0x100fe200078e0a00 */
[C---:B------:R-:W-:Y:S01]  /*1da0*/  ISETP.GT.U32.AND P6, PT, R0.reuse, R143, PT ;  /* 0x0000008f0000720c */ /* 0x040fe20003fc4070 */
[----:B------:R-:W-:Y:S01]  /*1db0*/  IMAD R147, R0, R7, R147 ;  /* 0x0000000700937224 */ /* 0x000fe200078e0293 */
[----:B------:R-:W-:Y:S01]  /*1dc0*/  LOP3.LUT R7, R4, 0x34, RZ, 0xfc, !PT ;  /* 0x0000003404077812 */ /* 0x000fe200078efcff */
[--C-:B------:R-:W-:Y:S01]  /*1dd0*/  @!P0 IMAD.IADD R140, R140, 0x1, -R0.reuse ;  /* 0x000000018c8c8824 */ /* 0x100fe200078e0a00 */
[----:B------:R-:W-:Y:S01]  /*1de0*/  ISETP.GE.AND P0, PT, R12, RZ, PT ;  /* 0x000000ff0c00720c */ /* 0x000fe20003f06270 */
[--C-:B------:R-:W-:Y:S01]  /*1df0*/  @!P4 IMAD.IADD R138, R138, 0x1, -R0.reuse ;  /* 0x000000018a8ac824 */ /* 0x100fe200078e0a00 */
[----:B------:R-:W-:Y:S01]  /*1e00*/  IABS R142, R7 ;  /* 0x00000007008e7213 */ /* 0x000fe20000000000 */
[----:B------:R-:W-:Y:S01]  /*1e10*/  @!P3 IMAD.IADD R148, R148, 0x1, -R0 ;  /* 0x000000019494b824 */ /* 0x000fe200078e0a00 */
[----:B------:R-:W-:Y:S01]  /*1e20*/  ISETP.GT.U32.AND P4, PT, R0, R147, PT ;  /* 0x000000930000720c */ /* 0x000fe20003f84070 */
[----:B------:R-:W-:Y:S01]  /*1e30*/  IMAD.HI.U32 R6, R3, R131, RZ ;  /* 0x0000008303067227 */ /* 0x000fe200078e00ff */
[----:B------:R-:W-:-:S02]  /*1e40*/  ISETP.GE.AND P3, PT, R10, RZ, PT ;  /* 0x000000ff0a00720c */ /* 0x000fc40003f66270 */
[C---:B------:R-:W-:Y:S01]  /*1e50*/  LOP3.LUT R10, R4.reuse, 0x3a, RZ, 0xfc, !PT ;  /* 0x0000003a040a7812 */ /* 0x040fe200078efcff */
[----:B------:R-:W-:Y:S01]  /*1e60*/  IMAD.HI.U32 R5, R3, R142, RZ ;  /* 0x0000008e03057227 */ /* 0x000fe200078e00ff */
[----:B------:R-:W-:Y:S02]  /*1e70*/  LOP3.LUT R12, R4, 0x44, RZ, 0xfc, !PT ;  /* 0x00000044040c7812 */ /* 0x000fe400078efcff */
[----:B------:R-:W-:Y:S01]  /*1e80*/  IABS R129, R10 ;  /* 0x0000000a00817213 */ /* 0x000fe20000000000 */
[--C-:B------:R-:W-:Y:S01]  /*1e90*/  @!P1 IMAD.IADD R146, R146, 0x1, -R0.reuse ;  /* 0x0000000192929824 */ /* 0x100fe200078e0a00 */
[----:B------:R-:W-:Y:S01]  /*1ea0*/  ISETP.GE.AND P1, PT, R14, RZ, PT ;  /* 0x000000ff0e00720c */ /* 0x000fe20003f26270 */
[----:B------:R-:W-:Y:S01]  /*1eb0*/  @!P6 IMAD.IADD R143, R143, 0x1, -R0 ;  /* 0x000000018f8fe824 */ /* 0x000fe200078e0a00 */
[----:B------:R-:W-:Y:S01]  /*1ec0*/  LOP3.LUT R14, R4, 0x48, RZ, 0xfc, !PT ;  /* 0x00000048040e7812 */ /* 0x000fe200078efcff */
[----:B------:R-:W-:Y:S01]  /*1ed0*/  IMAD.MOV R5, RZ, RZ, -R5 ;  /* 0x000000ffff057224 */ /* 0x000fe200078e0a05 */
[----:B------:R-:W-:Y:S01]  /*1ee0*/  IABS R124, R12 ;  /* 0x0000000c007c7213 */ /* 0x000fe20000000000 */
[----:B------:R-:W-:Y:S01]  /*1ef0*/  IMAD.MOV R6, RZ, RZ, -R6 ;  /* 0x000000ffff067224 */ /* 0x000fe200078e0a06 */
[----:B------:R-:W-:Y:S01]  /*1f00*/  IABS R122, R14 ;  /* 0x0000000e007a7213 */ /* 0x000fe20000000000 */
[----:B------:R-:W-:Y:S01]  /*1f10*/  @!P5 IMAD.MOV R138, RZ, RZ, -R138 ;  /* 0x000000ffff8ad224 */ /* 0x000fe200078e0a8a */
[C---:B------:R-:W-:Y:S01]  /*1f20*/  ISETP.GT.U32.AND P5, PT, R0.reuse, R146, PT ;  /* 0x000000920000720c */ /* 0x040fe20003fa4070 */
[----:B------:R-:W-:Y:S01]  /*1f30*/  @!P0 IMAD.MOV R140, RZ, RZ, -R140 ;  /* 0x000000ffff8c8224 */ /* 0x000fe200078e0a8c */
[C---:B------:R-:W-:Y:S01]  /*1f40*/  ISETP.GT.U32.AND P0, PT, R0.reuse, R143, PT ;  /* 0x0000008f0000720c */ /* 0x040fe20003f04070 */
[----:B------:R-:W-:Y:S01]  /*1f50*/  @!P4 IMAD.IADD R147, R147, 0x1, -R0 ;  /* 0x000000019393c824 */ /* 0x000fe200078e0a00 */
[----:B------:R-:W-:Y:S01]  /*1f60*/  ISETP.GE.AND P4, PT, R15, RZ, PT ;  /* 0x000000ff0f00720c */ /* 0x000fe20003f86270 */
[----:B------:R-:W-:Y:S01]  /*1f70*/  IMAD R142, R0, R5, R142 ;  /* 0x00000005008e7224 */ /* 0x000fe200078e028e */
[----:B------:R-:W-:Y:S01]  /*1f80*/  LOP3.LUT R15, R4, 0x4e, RZ, 0xfc, !PT ;  /* 0x0000004e040f7812 */ /* 0x000fe200078efcff */
[----:B------:R-:W-:Y:S01]  /*1f90*/  IMAD R131, R0, R6, R131 ;  /* 0x0000000600837224 */ /* 0x000fe200078e0283 */
[----:B------:R-:W-:Y:S01]  /*1fa0*/  LOP3.LUT R6, R4, 0x38, RZ, 0xfc, !PT ;  /* 0x0000003804067812 */ /* 0x000fe200078efcff */
[----:B------:R-:W-:Y:S01]  /*1fb0*/  @!P3 IMAD.MOV R141, RZ, RZ, -R141 ;  /* 0x000000ffff8db224 */ /* 0x000fe200078e0a8d */
[----:B------:R-:W-:Y:S01]  /*1fc0*/  ISETP.GT.U32.AND P6, PT, R0, R147, PT ;  /* 0x000000930000720c */ /* 0x000fe20003fc4070 */
[----:B------:R-:W-:Y:S01]  /*1fd0*/  @!P1 IMAD.MOV R148, RZ, RZ, -R148 ;  /* 0x000000ffff949224 */ /* 0x000fe200078e0a94 */
[----:B------:R-:W-:Y:S01]  /*1fe0*/  IABS R130, R6 ;  /* 0x0000000600827213 */ /* 0x000fe20000000000 */
[--C-:B------:R-:W-:Y:S01]  /*1ff0*/  @!P5 IMAD.IADD R146, R146, 0x1, -R0.reuse ;  /* 0x000000019292d824 */ /* 0x100fe200078e0a00 */
[----:B------:R-:W-:Y:S01]  /*2000*/  ISETP.GT.U32.AND P3, PT, R0, R142, PT ;  /* 0x0000008e0000720c */ /* 0x000fe20003f64070 */
[----:B------:R-:W-:Y:S01]  /*2010*/  @!P0 IMAD.IADD R143, R143, 0x1, -R0 ;  /* 0x000000018f8f8824 */ /* 0x000fe200078e0a00 */
[----:B------:R-:W-:Y:S01]  /*2020*/  ISETP.GE.AND P1, PT, R16, RZ, PT ;  /* 0x000000ff1000720c */ /* 0x000fe20003f26270 */
[----:B------:R-:W-:Y:S01]  /*2030*/  IMAD.HI.U32 R5, R3, R130, RZ ;  /* 0x0000008203057227 */ /* 0x000fe200078e00ff */
[----:B------:R-:W-:-:S02]  /*2040*/  ISETP.GT.U32.AND P5, PT, R0, R131, PT ;  /* 0x000000830000720c */ /* 0x000fc40003fa4070 */
[----:B------:R-:W-:Y:S01]  /*2050*/  ISETP.GE.AND P0, PT, R7, RZ, PT ;  /* 0x000000ff0700720c */ /* 0x000fe20003f06270 */
[----:B------:R-:W-:Y:S01]  /*2060*/  IMAD.MOV R7, RZ, RZ, -R5 ;  /* 0x000000ffff077224 */ /* 0x000fe200078e0a05 */
[----:B------:R-:W-:Y:S01]  /*2070*/  LOP3.LUT R16, R4, 0x50, RZ, 0xfc, !PT ;  /* 0x0000005004107812 */ /* 0x000fe200078efcff */
[----:B------:R-:W-:Y:S01]  /*2080*/  @!P6 IMAD.IADD R147, R147, 0x1, -R0 ;  /* 0x000000019393e824 */ /* 0x000fe200078e0a00 */
[----:B------:R-:W-:Y:S01]  /*2090*/  ISETP.GE.AND P6, PT, R17, RZ, PT ;  /* 0x000000ff1100720c */ /* 0x000fe20003fc6270 */
[----:B------:R-:W-:Y:S01]  /*20a0*/  IMAD R130, R0, R7, R130 ;  /* 0x0000000700827224 */ /* 0x000fe200078e0282 */
[----:B------:R-:W-:Y:S01]  /*20b0*/  LOP3.LUT R7, R4, 0x3e, RZ, 0xfc, !PT ;  /* 0x0000003e04077812 */ /* 0x000fe200078efcff */
[----:B------:R-:W-:Y:S01]  /*20c0*/  @!P3 IMAD.IADD R142, R142, 0x1, -R0 ;  /* 0x000000018e8eb824 */ /* 0x000fe200078e0a00 */
[----:B------:R-:W-:Y:S01]  /*20d0*/  ISETP.GE.AND P3, PT, R11, RZ, PT ;  /* 0x000000ff0b00720c */ /* 0x000fe20003f66270 */
[----:B------:R-:W-:Y:S01]  /*20e0*/  @!P4 IMAD.MOV R146, RZ, RZ, -R146 ;  /* 0x000000ffff92c224 */ /* 0x000fe200078e0a92 */
[----:B------:R-:W-:Y:S01]  /*20f0*/  IABS R127, R7 ;  /* 0x00000007007f7213 */ /* 0x000fe20000000000 */
[----:B------:R-:W-:Y:S01]  /*2100*/  @!P1 IMAD.MOV R147, RZ, RZ, -R147 ;  /* 0x000000ffff939224 */ /* 0x000fe200078e0a93 */
[C---:B------:R-:W-:Y:S01]  /*2110*/  ISETP.GT.U32.AND P4, PT, R0.reuse, R142, PT ;  /* 0x0000008e0000720c */ /* 0x040fe20003f84070 */
[----:B------:R-:W-:Y:S01]  /*2120*/  @!P5 IMAD.IADD R131, R131, 0x1, -R0 ;  /* 0x000000018383d824 */ /* 0x000fe200078e0a00 */
[----:B------:R-:W-:Y:S01]  /*2130*/  ISETP.GT.U32.AND P1, PT, R0, R130, PT ;  /* 0x000000820000720c */ /* 0x000fe20003f24070 */
[----:B------:R-:W-:Y:S01]  /*2140*/  IMAD.HI.U32 R5, R3, R129, RZ ;  /* 0x0000008103057227 */ /* 0x000fe200078e00ff */
[----:B------:R-:W-:-:S02]  /*2150*/  LOP3.LUT R17, R4, 0x52, RZ, 0xfc, !PT ;  /* 0x0000005204117812 */ /* 0x000fc400078efcff */
[----:B------:R-:W-:Y:S01]  /*2160*/  ISETP.GT.U32.AND P5, PT, R0, R131, PT ;  /* 0x000000830000720c */ /* 0x000fe20003fa4070 */
[----:B------:R-:W-:Y:S02]  /*2170*/  IMAD.MOV R5, RZ, RZ, -R5 ;  /* 0x000000ffff057224 */ /* 0x000fe400078e0a05 */
[----:B------:R-:W-:Y:S01]  /*2180*/  @!P6 IMAD.MOV R143, RZ, RZ, -R143 ;  /* 0x000000ffff8fe224 */ /* 0x000fe200078e0a8f */
[----:B------:R-:W-:Y:S01]  /*2190*/  ISETP.GE.AND P6, PT, R6, RZ, PT ;  /* 0x000000ff0600720c */ /* 0x000fe20003fc6270 */
[----:B------:R-:W-:Y:S01]  /*21a0*/  IMAD R129, R0, R5, R129 ;  /* 0x0000000500817224 */ /* 0x000fe200078e0281 */
[----:B------:R-:W-:Y:S01]  /*21b0*/  LOP3.LUT R5, R4, 0x3c, RZ, 0xfc, !PT ;  /* 0x0000003c04057812 */ /* 0x000fe200078efcff */
[--C-:B------:R-:W-:Y:S01]  /*21c0*/  @!P4 IMAD.IADD R142, R142, 0x1, -R0.reuse ;  /* 0x000000018e8ec824 */ /* 0x100fe200078e0a00 */
[----:B------:R-:W-:Y:S01]  /*21d0*/  ISETP.GE.AND P4, PT, R10, RZ, PT ;  /* 0x000000ff0a00720c */ /* 0x000fe20003f86270 */
[----:B------:R-:W-:Y:S01]  /*21e0*/  @!P1 IMAD.IADD R130, R130, 0x1, -R0 ;  /* 0x0000000182829824 */ /* 0x000fe200078e0a00 */
[----:B------:R-:W-:Y:S01]  /*21f0*/  IABS R128, R5 ;  /* 0x0000000500807213 */ /* 0x000fe20000000000 */
[----:B------:R-:W-:Y:S01]  /*2200*/  @!P0 IMAD.MOV R142, RZ, RZ, -R142 ;  /* 0x000000ffff8e8224 */ /* 0x000fe200078e0a8e */
[----:B------:R-:W-:Y:S01]  /*2210*/  ISETP.GE.AND P1, PT, R5, RZ, PT ;  /* 0x000000ff0500720c */ /* 0x000fe20003f26270 */
[----:B------:R-:W-:Y:S01]  /*2220*/  @!P5 IMAD.IADD R131, R131, 0x1, -R0 ;  /* 0x000000018383d824 */ /* 0x000fe200078e0a00 */
[C---:B------:R-:W-:Y:S01]  /*2230*/  ISETP.GT.U32.AND P0, PT, R0.reuse, R130, PT ;  /* 0x000000820000720c */ /* 0x040fe20003f04070 */
[----:B------:R-:W-:Y:S01]  /*2240*/  IMAD.HI.U32 R5, R3, R128, RZ ;  /* 0x0000008003057227 */ /* 0x000fe200078e00ff */
[----:B------:R-:W-:-:S02]  /*2250*/  ISETP.GT.U32.AND P5, PT, R0, R129, PT ;  /* 0x000000810000720c */ /* 0x000fc40003fa4070 */
[----:B------:R-:W-:Y:S01]  /*2260*/  LOP3.LUT R10, R4, 0x40, RZ, 0xfc, !PT ;  /* 0x00000040040a7812 */ /* 0x000fe200078efcff */
[----:B------:R-:W-:Y:S02]  /*2270*/  IMAD.MOV R5, RZ, RZ, -R5 ;  /* 0x000000ffff057224 */ /* 0x000fe400078e0a05 */
[----:B------:R-:W-:Y:S01]  /*2280*/  IMAD.HI.U32 R6, R3, R127, RZ ;  /* 0x0000007f03067227 */ /* 0x000fe200078e00ff */
[----:B------:R-:W-:-:S03]  /*2290*/  IABS R126, R10 ;  /* 0x0000000a007e7213 */ /* 0x000fc60000000000 */
[----:B------:R-:W-:Y:S02]  /*22a0*/  IMAD R128, R0, R5, R128 ;  /* 0x0000000500807224 */ /* 0x000fe400078e0280 */
[--C-:B------:R-:W-:Y:S01]  /*22b0*/  @!P0 IMAD.IADD R130, R130, 0x1, -R0.reuse ;  /* 0x0000000182828824 */ /* 0x100fe200078e0a00 */
[----:B------:R-:W-:Y:S01]  /*22c0*/  ISETP.GE.AND P0, PT, R10, RZ, PT ;  /* 0x000000ff0a00720c */ /* 0x000fe20003f06270 */
[----:B------:R-:W-:Y:S01]  /*22d0*/  @!P5 IMAD.IADD R129, R129, 0x1, -R0 ;  /* 0x000000018181d824 */ /* 0x000fe200078e0a00 */
[----:B------:R-:W-:Y:S01]  /*22e0*/  LOP3.LUT R10, R4, 0x42, RZ, 0xfc, !PT ;  /* 0x00000042040a7812 */ /* 0x000fe200078efcff */
[----:B------:R-:W-:Y:S01]  /*22f0*/  @!P6 IMAD.MOV R130, RZ, RZ, -R130 ;  /* 0x000000ffff82e224 */ /* 0x000fe200078e0a82 */
[C---:B------:R-:W-:Y:S01]  /*2300*/  ISETP.GT.U32.AND P6, PT, R0.reuse, R128, PT ;  /* 0x000000800000720c */ /* 0x040fe20003fc4070 */
[----:B------:R-:W-:Y:S01]  /*2310*/  IMAD.HI.U32 R5, R3, R126, RZ ;  /* 0x0000007e03057227 */ /* 0x000fe200078e00ff */
[----:B------:R-:W-:Y:S02]  /*2320*/  ISETP.GT.U32.AND P5, PT, R0, R129, PT ;  /* 0x000000810000720c */ /* 0x000fe40003fa4070 */
[----:B------:R-:W-:Y:S01]  /*2330*/  IABS R125, R10 ;  /* 0x0000000a007d7213 */ /* 0x000fe20000000000 */
[----:B------:R-:W-:-:S02]  /*2340*/  IMAD.MOV R5, RZ, RZ, -R5 ;  /* 0x000000ffff057224 */ /* 0x000fc400078e0a05 */
[----:B------:R-:W-:Y:S02]  /*2350*/  IMAD.MOV R6, RZ, RZ, -R6 ;  /* 0x000000ffff067224 */ /* 0x000fe400078e0a06 */
[C---:B------:R-:W-:Y:S02]  /*2360*/  IMAD R126, R0.reuse, R5, R126 ;  /* 0x00000005007e7224 */ /* 0x040fe400078e027e */
[----:B------:R-:W-:Y:S02]  /*2370*/  IMAD R127, R0, R6, R127 ;  /* 0x00000006007f7224 */ /* 0x000fe400078e027f */
[--C-:B------:R-:W-:Y:S01]  /*2380*/  @!P6 IMAD.IADD R128, R128, 0x1, -R0.reuse ;  /* 0x000000018080e824 */ /* 0x100fe200078e0a00 */
[C---:B------:R-:W-:Y:S01]  /*2390*/  ISETP.GT.U32.AND P6, PT, R0.reuse, R126, PT ;  /* 0x0000007e0000720c */ /* 0x040fe20003fc4070 */
[----:B------:R-:W-:Y:S01]  /*23a0*/  @!P5 IMAD.IADD R129, R129, 0x1, -R0 ;  /* 0x000000018181d824 */ /* 0x000fe200078e0a00 */
[----:B------:R-:W-:Y:S01]  /*23b0*/  ISETP.GT.U32.AND P5, PT, R0, R127, PT ;  /* 0x0000007f0000720c */ /* 0x000fe20003fa4070 */
[----:B------:R-:W-:-:S04]  /*23c0*/  IMAD.HI.U32 R5, R3, R125, RZ ;  /* 0x0000007d03057227 */ /* 0x000fc800078e00ff */
[----:B------:R-:W-:Y:S01]  /*23d0*/  @!P3 IMAD.MOV R131, RZ, RZ, -R131 ;  /* 0x000000ffff83b224 */ /* 0x000fe200078e0a83 */
[----:B------:R-:W-:Y:S01]  /*23e0*/  ISETP.GE.AND P3, PT, R7, RZ, PT ;  /* 0x000000ff0700720c */ /* 0x000fe20003f66270 */
[----:B------:R-:W-:Y:S02]  /*23f0*/  IMAD.MOV R7, RZ, RZ, -R5 ;  /* 0x000000ffff077224 */ /* 0x000fe400078e0a05 */
[----:B------:R-:W-:-:S04]  /*2400*/  IMAD.HI.U32 R5, R3, R123, RZ ;  /* 0x0000007b03057227 */ /* 0x000fc800078e00ff */
[--C-:B------:R-:W-:Y:S02]  /*2410*/  @!P6 IMAD.IADD R126, R126, 0x1, -R0.reuse ;  /* 0x000000017e7ee824 */ /* 0x100fe400078e0a00 */
[----:B------:R-:W-:Y:S02]  /*2420*/  @!P5 IMAD.IADD R127, R127, 0x1, -R0 ;  /* 0x000000017f7fd824 */ /* 0x000fe400078e0a00 */
[----:B------:R-:W-:Y:S01]  /*2430*/  @!P4 IMAD.MOV R129, RZ, RZ, -R129 ;  /* 0x000000ffff81c224 */ /* 0x000fe200078e0a81 */
[C---:B------:R-:W-:Y:S01]  /*2440*/  ISETP.GT.U32.AND P4, PT, R0.reuse, R128, PT ;  /* 0x000000800000720c */ /* 0x040fe20003f84070 */
[----:B------:R-:W-:Y:S01]  /*2450*/  IMAD.MOV R5, RZ, RZ, -R5 ;  /* 0x000000ffff057224 */ /* 0x000fe200078e0a05 */
[C---:B------:R-:W-:Y:S01]  /*2460*/  ISETP.GT.U32.AND P6, PT, R0.reuse, R126, PT ;  /* 0x0000007e0000720c */ /* 0x040fe20003fc4070 */
[----:B------:R-:W-:Y:S01]  /*2470*/  IMAD.HI.U32 R6, R3, R124, RZ ;  /* 0x0000007c03067227 */ /* 0x000fe200078e00ff */
[----:B------:R-:W-:-:S03]  /*2480*/  ISETP.GT.U32.AND P5, PT, R0, R127, PT ;  /* 0x0000007f0000720c */ /* 0x000fc60003fa4070 */
[----:B------:R-:W-:Y:S02]  /*2490*/  IMAD R123, R0, R5, R123 ;  /* 0x00000005007b7224 */ /* 0x000fe400078e027b */
[----:B------:R-:W-:-:S04]  /*24a0*/  IMAD.HI.U32 R5, R3, R122, RZ ;  /* 0x0000007a03057227 */ /* 0x000fc800078e00ff */
[----:B------:R-:W-:Y:S02]  /*24b0*/  IMAD.MOV R11, RZ, RZ, -R6 ;  /* 0x000000ffff0b7224 */ /* 0x000fe400078e0a06 */
[C---:B------:R-:W-:Y:S02]  /*24c0*/  IMAD R125, R0.reuse, R7, R125 ;  /* 0x00000007007d7224 */ /* 0x040fe400078e027d */
[----:B------:R-:W-:Y:S02]  /*24d0*/  IMAD.MOV R5, RZ, RZ, -R5 ;  /* 0x000000ffff057224 */ /* 0x000fe400078e0a05 */
[----:B------:R-:W-:Y:S01]  /*24e0*/  IMAD R124, R0, R11, R124 ;  /* 0x0000000b007c7224 */ /* 0x000fe200078e027c */
[----:B------:R-:W-:Y:S01]  /*24f0*/  LOP3.LUT R11, R4, 0x4a, RZ, 0xfc, !PT ;  /* 0x0000004a040b7812 */ /* 0x000fe200078efcff */
[--C-:B------:R-:W-:Y:S01]  /*2500*/  @!P4 IMAD.IADD R128, R128, 0x1, -R0.reuse ;  /* 0x000000018080c824 */ /* 0x100fe200078e0a00 */
[----:B------:R-:W-:Y:S01]  /*2510*/  ISETP.GT.U32.AND P4, PT, R0, R125, PT ;  /* 0x0000007d0000720c */ /* 0x000fe20003f84070 */
[----:B------:R-:W-:Y:S01]  /*2520*/  @!P6 IMAD.IADD R126, R126, 0x1, -R0 ;  /* 0x000000017e7ee824 */ /* 0x000fe200078e0a00 */
[----:B------:R-:W-:Y:S01]  /*2530*/  ISETP.GE.AND P6, PT, R12, RZ, PT ;  /* 0x000000ff0c00720c */ /* 0x000fe20003fc6270 */
[C---:B------:R-:W-:Y:S01]  /*2540*/  IMAD R122, R0.reuse, R5, R122 ;  /* 0x00000005007a7224 */ /* 0x040fe200078e027a */
[----:B------:R-:W-:Y:S01]  /*2550*/  IABS R121, R11 ;  /* 0x0000000b00797213 */ /* 0x000fe20000000000 */
[----:B------:R-:W-:Y:S01]  /*2560*/  @!P5 IMAD.IADD R127, R127, 0x1, -R0 ;  /* 0x000000017f7fd824 */ /* 0x000fe200078e0a00 */
[C---:B------:R-:W-:Y:S01]  /*2570*/  ISETP.GT.U32.AND P5, PT, R0.reuse, R124, PT ;  /* 0x0000007c0000720c */ /* 0x040fe20003fa4070 */
[----:B------:R-:W-:Y:S01]  /*2580*/  @!P0 IMAD.MOV R126, RZ, RZ, -R126 ;  /* 0x000000ffff7e8224 */ /* 0x000fe200078e0a7e */
[----:B------:R-:W-:Y:S01]  /*2590*/  ISETP.GT.U32.AND P0, PT, R0, R122, PT ;  /* 0x0000007a0000720c */ /* 0x000fe20003f04070 */
[----:B------:R-:W-:Y:S01]  /*25a0*/  IMAD.HI.U32 R5, R3, R121, RZ ;  /* 0x0000007903057227 */ /* 0x000fe200078e00ff */
[----:B------:R-:W-:-:S03]  /*25b0*/  LOP3.LUT R12, R4, 0x4c, RZ, 0xfc, !PT ;  /* 0x0000004c040c7812 */ /* 0x000fc600078efcff */
[----:B------:R-:W-:Y:S01]  /*25c0*/  @!P4 IMAD.IADD R125, R125, 0x1, -R0 ;  /* 0x000000017d7dc824 */ /* 0x000fe200078e0a00 */
[----:B------:R-:W-:Y:S01]  /*25d0*/  IABS R120, R12 ;  /* 0x0000000c00787213 */ /* 0x000fe20000000000 */
[----:B------:R-:W-:Y:S01]  /*25e0*/  @!P1 IMAD.MOV R128, RZ, RZ, -R128 ;  /* 0x000000ffff809224 */ /* 0x000fe200078e0a80 */
[----:B------:R-:W-:Y:S01]  /*25f0*/  ISETP.GE.AND P1, PT, R10, RZ, PT ;  /* 0x000000ff0a00720c */ /* 0x000fe20003f26270 */
[----:B------:R-:W-:Y:S01]  /*2600*/  IMAD.MOV R7, RZ, RZ, -R5 ;  /* 0x000000ffff077224 */ /* 0x000fe200078e0a05 */
[----:B------:R-:W-:Y:S01]  /*2610*/  ISETP.GT.U32.AND P4, PT, R0, R125, PT ;  /* 0x0000007d0000720c */ /* 0x000fe20003f84070 */
[--C-:B------:R-:W-:Y:S01]  /*2620*/  @!P5 IMAD.IADD R124, R124, 0x1, -R0.reuse ;  /* 0x000000017c7cd824 */ /* 0x100fe200078e0a00 */
[----:B------:R-:W-:Y:S01]  /*2630*/  IABS R10, R15 ;  /* 0x0000000f000a7213 */ /* 0x000fe20000000000 */
[----:B------:R-:W-:Y:S02]  /*2640*/  @!P0 IMAD.IADD R122, R122, 0x1, -R0 ;  /* 0x000000017a7a8824 */ /* 0x000fe400078e0a00 */
[----:B------:R-:W-:Y:S01]  /*2650*/  IMAD.HI.U32 R5, R3, R120, RZ ;  /* 0x0000007803057227 */ /* 0x000fe200078e00ff */
[----:B------:R-:W-:-:S02]  /*2660*/  ISETP.GT.U32.AND P5, PT, R0, R124, PT ;  /* 0x0000007c0000720c */ /* 0x000fc40003fa4070 */
[C---:B------:R-:W-:Y:S01]  /*2670*/  ISETP.GT.U32.AND P0, PT, R0.reuse, R122, PT ;  /* 0x0000007a0000720c */ /* 0x040fe20003f04070 */
[----:B------:R-:W-:Y:S01]  /*2680*/  @!P3 IMAD.MOV R127, RZ, RZ, -R127 ;  /* 0x000000ffff7fb224 */ /* 0x000fe200078e0a7f */
[C---:B------:R-:W-:Y:S01]  /*2690*/  ISETP.GT.U32.AND P3, PT, R0.reuse, R123, PT ;  /* 0x0000007b0000720c */ /* 0x040fe20003f64070 */
[----:B------:R-:W-:Y:S02]  /*26a0*/  IMAD.MOV R5, RZ, RZ, -R5 ;  /* 0x000000ffff057224 */ /* 0x000fe400078e0a05 */
[----:B------:R-:W-:Y:S01]  /*26b0*/  @!P4 IMAD.IADD R125, R125, 0x1, -R0 ;  /* 0x000000017d7dc824 */ /* 0x000fe200078e0a00 */
[----:B------:R-:W-:Y:S01]  /*26c0*/  ISETP.GE.AND P4, PT, R13, RZ, PT ;  /* 0x000000ff0d00720c */ /* 0x000fe20003f86270 */
[C---:B------:R-:W-:Y:S02]  /*26d0*/  IMAD R121, R0.reuse, R7, R121 ;  /* 0x0000000700797224 */ /* 0x040fe400078e0279 */
[----:B------:R-:W-:Y:S02]  /*26e0*/  IMAD R120, R0, R5, R120 ;  /* 0x0000000500787224 */ /* 0x000fe400078e0278 */
[--C-:B------:R-:W-:Y:S01]  /*26f0*/  @!P5 IMAD.IADD R124, R124, 0x1, -R0.reuse ;  /* 0x000000017c7cd824 */ /* 0x100fe200078e0a00 */
[----:B------:R-:W-:Y:S01]  /*2700*/  ISETP.GE.AND P5, PT, R14, RZ, PT ;  /* 0x000000ff0e00720c */ /* 0x000fe20003fa6270 */
[----:B------:R-:W-:Y:S01]  /*2710*/  @!P1 IMAD.MOV R125, RZ, RZ, -R125 ;  /* 0x000000ffff7d9224 */ /* 0x000fe200078e0a7d */
[----:B------:R-:W-:Y:S01]  /*2720*/  ISETP.GT.U32.AND P1, PT, R0, R121, PT ;  /* 0x000000790000720c */ /* 0x000fe20003f24070 */
[----:B------:R-:W-:Y:S01]  /*2730*/  @!P0 IMAD.IADD R122, R122, 0x1, -R0 ;  /* 0x000000017a7a8824 */ /* 0x000fe200078e0a00 */
[----:B------:R-:W-:Y:S01]  /*2740*/  ISETP.GT.U32.AND P0, PT, R0, R120, PT ;  /* 0x000000780000720c */ /* 0x000fe20003f04070 */
[----:B------:R-:W-:Y:S01]  /*2750*/  IMAD.HI.U32 R6, R3, R10, RZ ;  /* 0x0000000a03067227 */ /* 0x000fe200078e00ff */
[----:B------:R-:W-:-:S03]  /*2760*/  IABS R14, R19 ;  /* 0x00000013000e7213 */ /* 0x000fc60000000000 */
[----:B------:R-:W-:Y:S02]  /*2770*/  @!P3 IMAD.IADD R123, R123, 0x1, -R0 ;  /* 0x000000017b7bb824 */ /* 0x000fe400078e0a00 */
[----:B------:R-:W-:Y:S02]  /*2780*/  IMAD.MOV R7, RZ, RZ, -R6 ;  /* 0x000000ffff077224 */ /* 0x000fe400078e0a06 */
[----:B------:R-:W-:Y:S01]  /*2790*/  @!P5 IMAD.MOV R122, RZ, RZ, -R122 ;  /* 0x000000ffff7ad224 */ /* 0x000fe200078e0a7a */
[C---:B------:R-:W-:Y:S01]  /*27a0*/  ISETP.GT.U32.AND P3, PT, R0.reuse, R123, PT ;  /* 0x0000007b0000720c */ /* 0x040fe20003f64070 */
[----:B------:R-:W-:Y:S01]  /*27b0*/  IMAD R5, R0, R7, R10 ;  /* 0x0000000700057224 */ /* 0x000fe200078e020a */
[----:B------:R-:W-:Y:S01]  /*27c0*/  IABS R10, R16 ;  /* 0x00000010000a7213 */ /* 0x000fe20000000000 */
[--C-:B------:R-:W-:Y:S02]  /*27d0*/  @!P1 IMAD.IADD R121, R121, 0x1, -R0.reuse ;  /* 0x0000000179799824 */ /* 0x100fe400078e0a00 */
[----:B------:R-:W-:Y:S01]  /*27e0*/  @!P0 IMAD.IADD R120, R120, 0x1, -R0 ;  /* 0x0000000178788824 */ /* 0x000fe200078e0a00 */
[----:B------:R-:W-:Y:S01]  /*27f0*/  ISETP.GT.U32.AND P5, PT, R0, R5, PT ;  /* 0x000000050000720c */ /* 0x000fe20003fa4070 */
[----:B------:R-:W-:Y:S01]  /*2800*/  @!P6 IMAD.MOV R124, RZ, RZ, -R124 ;  /* 0x000000ffff7ce224 */ /* 0x000fe200078e0a7c */
[----:B------:R-:W-:Y:S01]  /*2810*/  ISETP.GE.AND P6, PT, R12, RZ, PT ;  /* 0x000000ff0c00720c */ /* 0x000fe20003fc6270 */
[----:B------:R-:W-:Y:S01]  /*2820*/  IMAD.HI.U32 R6, R3, R10, RZ ;  /* 0x0000000a03067227 */ /* 0x000fe200078e00ff */
[----:B------:R-:W-:-:S02]  /*2830*/  IABS R12, R17 ;  /* 0x00000011000c7213 */ /* 0x000fc40000000000 */
[C---:B------:R-:W-:Y:S01]  /*2840*/  ISETP.GT.U32.AND P1, PT, R0.reuse, R121, PT ;  /* 0x000000790000720c */ /* 0x040fe20003f24070 */
[----:B------:R-:W-:Y:S01]  /*2850*/  @!P3 IMAD.IADD R123, R123, 0x1, -R0 ;  /* 0x000000017b7bb824 */ /* 0x000fe200078e0a00 */
[----:B------:R-:W-:Y:S01]  /*2860*/  ISETP.GT.U32.AND P0, PT, R0, R120, PT ;  /* 0x000000780000720c */ /* 0x000fe20003f04070 */
[----:B------:R-:W-:Y:S01]  /*2870*/  IMAD.HI.U32 R7, R3, R12, RZ ;  /* 0x0000000c03077227 */ /* 0x000fe200078e00ff */
[----:B------:R-:W-:-:S03]  /*2880*/  ISETP.GE.AND P3, PT, R11, RZ, PT ;  /* 0x000000ff0b00720c */ /* 0x000fc60003f66270 */
[----:B------:R-:W-:Y:S02]  /*2890*/  IMAD.MOV R11, RZ, RZ, -R6 ;  /* 0x000000ffff0b7224 */ /* 0x000fe400078e0a06 */
[----:B------:R-:W-:Y:S02]  /*28a0*/  IMAD.MOV R13, RZ, RZ, -R7 ;  /* 0x000000ffff0d7224 */ /* 0x000fe400078e0a07 */
[C---:B------:R-:W-:Y:S02]  /*28b0*/  IMAD R7, R0.reuse, R11, R10 ;  /* 0x0000000b00077224 */ /* 0x040fe400078e020a */
[--C-:B------:R-:W-:Y:S02]  /*28c0*/  @!P5 IMAD.IADD R5, R5, 0x1, -R0.reuse ;  /* 0x000000010505d824 */ /* 0x100fe400078e0a00 */
[----:B------:R-:W-:Y:S01]  /*28d0*/  @!P4 IMAD.MOV R123, RZ, RZ, -R123 ;  /* 0x000000ffff7bc224 */ /* 0x000fe200078e0a7b */
[----:B------:R-:W-:Y:S01]  /*28e0*/  ISETP.GE.AND P4, PT, R15, RZ, PT ;  /* 0x000000ff0f00720c */ /* 0x000fe20003f86270 */
[----:B------:R-:W-:Y:S01]  /*28f0*/  @!P1 IMAD.IADD R121, R121, 0x1, -R0 ;  /* 0x0000000179799824 */ /* 0x000fe200078e0a00 */
[----:B------:R-:W-:Y:S01]  /*2900*/  IABS R15, R20 ;  /* 0x00000014000f7213 */ /* 0x000fe20000000000 */
[C---:B------:R-:W-:Y:S01]  /*2910*/  IMAD R11, R0.reuse, R13, R12 ;  /* 0x0000000d000b7224 */ /* 0x040fe200078e020c */
[----:B------:R-:W-:Y:S01]  /*2920*/  ISETP.GT.U32.AND P5, PT, R0, R5, PT ;  /* 0x000000050000720c */ /* 0x000fe20003fa4070 */
[----:B------:R-:W-:Y:S01]  /*2930*/  @!P0 IMAD.IADD R120, R120, 0x1, -R0 ;  /* 0x0000000178788824 */ /* 0x000fe200078e0a00 */
[C---:B------:R-:W-:Y:S01]  /*2940*/  ISETP.GT.U32.AND P0, PT, R0.reuse, R7, PT ;  /* 0x000000070000720c */ /* 0x040fe20003f04070 */
[----:B------:R-:W-:Y:S01]  /*2950*/  @!P3 IMAD.MOV R121, RZ, RZ, -R121 ;  /* 0x000000ffff79b224 */ /* 0x000fe200078e0a79 */
[----:B------:R-:W-:Y:S01]  /*2960*/  ISETP.GT.U32.AND P3, PT, R0, R11, PT ;  /* 0x0000000b0000720c */ /* 0x000fe20003f64070 */
[----:B------:R-:W-:Y:S01]  /*2970*/  IMAD.HI.U32 R10, R3, R15, RZ ;  /* 0x0000000f030a7227 */ /* 0x000fe200078e00ff */
[----:B------:R-:W-:-:S02]  /*2980*/  ISETP.GE.AND P1, PT, R16, RZ, PT ;  /* 0x000000ff1000720c */ /* 0x000fc40003f26270 */
[----:B------:R-:W-:Y:S01]  /*2990*/  LOP3.LUT R16, R4, 0x58, RZ, 0xfc, !PT ;  /* 0x0000005804107812 */ /* 0x000fe200078efcff */
[----:B------:R-:W-:Y:S01]  /*29a0*/  IMAD.MOV R10, RZ, RZ, -R10 ;  /* 0x000000ffff0a7224 */ /* 0x000fe200078e0a0a */
[----:B------:R-:W-:Y:S01]  /*29b0*/  IABS R12, R22 ;  /* 0x00000016000c7213 */ /* 0x000fe20000000000 */
[----:B------:R-:W-:Y:S01]  /*29c0*/  @!P6 IMAD.MOV R120, RZ, RZ, -R120 ;  /* 0x000000ffff78e224 */ /* 0x000fe200078e0a78 */
[----:B------:R-:W-:Y:S01]  /*29d0*/  ISETP.GE.AND P6, PT, R17, RZ, PT ;  /* 0x000000ff1100720c */ /* 0x000fe20003fc6270 */
[C---:B------:R-:W-:Y:S01]  /*29e0*/  IMAD R15, R0.reuse, R10, R15 ;  /* 0x0000000a000f7224 */ /* 0x040fe200078e020f */
[----:B------:R-:W-:Y:S01]  /*29f0*/  IABS R17, R16 ;  /* 0x0000001000117213 */ /* 0x000fe20000000000 */
[--C-:B------:R-:W-:Y:S02]  /*2a00*/  @!P0 IMAD.IADD R7, R7, 0x1, -R0.reuse ;  /* 0x0000000107078824 */ /* 0x100fe400078e0a00 */
[--C-:B------:R-:W-:Y:S02]  /*2a10*/  @!P5 IMAD.IADD R5, R5, 0x1, -R0.reuse ;  /* 0x000000010505d824 */ /* 0x100fe400078e0a00 */
[----:B------:R-:W-:Y:S01]  /*2a20*/  @!P3 IMAD.IADD R11, R11, 0x1, -R0 ;  /* 0x000000010b0bb824 */ /* 0x000fe200078e0a00 */
[C---:B------:R-:W-:Y:S01]  /*2a30*/  ISETP.GT.U32.AND P0, PT, R0.reuse, R7, PT ;  /* 0x000000070000720c */ /* 0x040fe20003f04070 */
[----:B------:R-:W-:Y:S01]  /*2a40*/  @!P4 IMAD.MOV R5, RZ, RZ, -R5 ;  /* 0x000000ffff05c224 */ /* 0x000fe200078e0a05 */
[C---:B------:R-:W-:Y:S01]  /*2a50*/  ISETP.GT.U32.AND P4, PT, R0.reuse, R15, PT ;  /* 0x0000000f0000720c */ /* 0x040fe20003f84070 */
[----:B------:R-:W-:Y:S01]  /*2a60*/  IMAD.HI.U32 R6, R3, R14, RZ ;  /* 0x0000000e03067227 */ /* 0x000fe200078e00ff */
[----:B------:R-:W-:-:S03]  /*2a70*/  ISETP.GT.U32.AND P3, PT, R0, R11, PT ;  /* 0x0000000b0000720c */ /* 0x000fc60003f64070 */
[----:B------:R-:W-:Y:S02]  /*2a80*/  IMAD.MOV R13, RZ, RZ, -R6 ;  /* 0x000000ffff0d7224 */ /* 0x000fe400078e0a06 */
[----:B------:R-:W-:-:S04]  /*2a90*/  IMAD.HI.U32 R6, R3, R17, RZ ;  /* 0x0000001103067227 */ /* 0x000fc800078e00ff */
[----:B------:R-:W-:Y:S02]  /*2aa0*/  IMAD.MOV R6, RZ, RZ, -R6 ;  /* 0x000000ffff067224 */ /* 0x000fe400078e0a06 */
[--C-:B------:R-:W-:Y:S01]  /*2ab0*/  @!P0 IMAD.IADD R7, R7, 0x1, -R0.reuse ;  /* 0x0000000107078824 */ /* 0x100fe200078e0a00 */
[----:B------:R-:W-:Y:S01]  /*2ac0*/  ISETP.GE.AND P0, PT, R19, RZ, PT ;  /* 0x000000ff1300720c */ /* 0x000fe20003f06270 */
[----:B------:R-:W-:Y:S02]  /*2ad0*/  IMAD R17, R0, R6, R17 ;  /* 0x0000000600117224 */ /* 0x000fe400078e0211 */
[----:B------:R-:W-:Y:S01]  /*2ae0*/  @!P4 IMAD.IADD R15, R15, 0x1, -R0 ;  /* 0x000000010f0fc824 */ /* 0x000fe200078e0a00 */
[----:B------:R-:W-:Y:S01]  /*2af0*/  ISETP.GE.AND P4, PT, R20, RZ, PT ;  /* 0x000000ff1400720c */ /* 0x000fe20003f86270 */
[C---:B------:R-:W-:Y:S01]  /*2b00*/  IMAD R13, R0.reuse, R13, R14 ;  /* 0x0000000d000d7224 */ /* 0x040fe200078e020e */
[----:B------:R-:W-:Y:S01]  /*2b10*/  IABS R14, R24 ;  /* 0x00000018000e7213 */ /* 0x000fe20000000000 */
[----:B------:R-:W-:Y:S01]  /*2b20*/  @!P3 IMAD.IADD R11, R11, 0x1, -R0 ;  /* 0x000000010b0bb824 */ /* 0x000fe200078e0a00 */
[C---:B------:R-:W-:Y:S01]  /*2b30*/  ISETP.GT.U32.AND P3, PT, R0.reuse, R17, PT ;  /* 0x000000110000720c */ /* 0x040fe20003f64070 */
[----:B------:R-:W-:Y:S01]  /*2b40*/  @!P1 IMAD.MOV R7, RZ, RZ, -R7 ;  /* 0x000000ffff079224 */ /* 0x000fe200078e0a07 */
[C---:B------:R-:W-:Y:S01]  /*2b50*/  ISETP.GT.U32.AND P1, PT, R0.reuse, R15, PT ;  /* 0x0000000f0000720c */ /* 0x040fe20003f24070 */
[----:B------:R-:W-:Y:S01]  /*2b60*/  IMAD.HI.U32 R10, R3, R12, RZ ;  /* 0x0000000c030a7227 */ /* 0x000fe200078e00ff */
[----:B------:R-:W-:-:S02]  /*2b70*/  ISETP.GT.U32.AND P5, PT, R0, R13, PT ;  /* 0x0000000d0000720c */ /* 0x000fc40003fa4070 */
[----:B------:R-:W-:Y:S01]  /*2b80*/  LOP3.LUT R20, R4, 0x60, RZ, 0xfc, !PT ;  /* 0x0000006004147812 */ /* 0x000fe200078efcff */
[----:B------:R-:W-:Y:S02]  /*2b90*/  IMAD.MOV.U32 R6, RZ, RZ, R11 ;  /* 0x000000ffff067224 */ /* 0x000fe400078e000b */
[----:B------:R-:W-:Y:S01]  /*2ba0*/  IMAD.HI.U32 R11, R3, R14, RZ ;  /* 0x0000000e030b7227 */ /* 0x000fe200078e00ff */
[----:B------:R-:W-:-:S03]  /*2bb0*/  IABS R23, R20 ;  /* 0x0000001400177213 */ /* 0x000fc60000000000 */
[----:B------:R-:W-:Y:S01]  /*2bc0*/  IMAD.MOV R19, RZ, RZ, -R10 ;  /* 0x000000ffff137224 */ /* 0x000fe200078e0a0a */
[----:B------:R-:W-:Y:S01]  /*2bd0*/  LOP3.LUT R10, R4, 0x5e, RZ, 0xfc, !PT ;  /* 0x0000005e040a7812 */ /* 0x000fe200078efcff */
[----:B------:R-:W-:Y:S02]  /*2be0*/  IMAD.MOV R21, RZ, RZ, -R11 ;  /* 0x000000ffff157224 */ /* 0x000fe400078e0a0b */
[C---:B------:R-:W-:Y:S02]  /*2bf0*/  IMAD R11, R0.reuse, R19, R12 ;  /* 0x00000013000b7224 */ /* 0x040fe400078e020c */
[--C-:B------:R-:W-:Y:S02]  /*2c00*/  @!P3 IMAD.IADD R17, R17, 0x1, -R0.reuse ;  /* 0x000000011111b824 */ /* 0x100fe400078e0a00 */
[----:B------:R-:W-:Y:S01]  /*2c10*/  @!P1 IMAD.IADD R15, R15, 0x1, -R0 ;  /* 0x000000010f0f9824 */ /* 0x000fe200078e0a00 */
[C---:B------:R-:W-:Y:S01]  /*2c20*/  ISETP.GT.U32.AND P1, PT, R0.reuse, R11, PT ;  /* 0x0000000b0000720c */ /* 0x040fe20003f24070 */
[C---:B------:R-:W-:Y:S01]  /*2c30*/  IMAD R19, R0.reuse, R21, R14 ;  /* 0x0000001500137224 */ /* 0x040fe200078e020e */
[C---:B------:R-:W-:Y:S01]  /*2c40*/  ISETP.GT.U32.AND P3, PT, R0.reuse, R17, PT ;  /* 0x000000110000720c */ /* 0x040fe20003f64070 */
[----:B------:R-:W-:Y:S01]  /*2c50*/  @!P5 IMAD.IADD R13, R13, 0x1, -R0 ;  /* 0x000000010d0dd824 */ /* 0x000fe200078e0a00 */
[----:B------:R-:W-:Y:S01]  /*2c60*/  IABS R21, R10 ;  /* 0x0000000a00157213 */ /* 0x000fe20000000000 */
[----:B------:R-:W-:Y:S01]  /*2c70*/  @!P4 IMAD.MOV R15, RZ, RZ, -R15 ;  /* 0x000000ffff0fc224 */ /* 0x000fe200078e0a0f */
[C---:B------:R-:W-:Y:S01]  /*2c80*/  ISETP.GT.U32.AND P4, PT, R0.reuse, R19, PT ;  /* 0x000000130000720c */ /* 0x040fe20003f84070 */
[----:B------:R-:W-:Y:S01]  /*2c90*/  @!P6 IMAD.MOV R6, RZ, RZ, -R6 ;  /* 0x000000ffff06e224 */ /* 0x000fe200078e0a06 */
[----:B------:R-:W-:Y:S01]  /*2ca0*/  ISETP.GT.U32.AND P5, PT, R0, R13, PT ;  /* 0x0000000d0000720c */ /* 0x000fe20003fa4070 */
[----:B------:R-:W-:Y:S01]  /*2cb0*/  IMAD.HI.U32 R12, R3, R23, RZ ;  /* 0x00000017030c7227 */ /* 0x000fe200078e00ff */
[----:B------:R-:W-:-:S03]  /*2cc0*/  ISETP.GE.AND P6, PT, R16, RZ, PT ;  /* 0x000000ff1000720c */ /* 0x000fc60003fc6270 */
[--C-:B------:R-:W-:Y:S02]  /*2cd0*/  @!P1 IMAD.IADD R11, R11, 0x1, -R0.reuse ;  /* 0x000000010b0b9824 */ /* 0x100fe400078e0a00 */
[----:B------:R-:W-:Y:S01]  /*2ce0*/  @!P3 IMAD.IADD R17, R17, 0x1, -R0 ;  /* 0x000000011111b824 */ /* 0x000fe200078e0a00 */
[----:B------:R-:W-:Y:S01]  /*2cf0*/  ISETP.GE.AND P3, PT, R10, RZ, PT ;  /* 0x000000ff0a00720c */ /* 0x000fe20003f66270 */
[----:B------:R-:W-:Y:S01]  /*2d00*/  IMAD.HI.U32 R10, R3, R21, RZ ;  /* 0x00000015030a7227 */ /* 0x000fe200078e00ff */
[----:B------:R-:W-:-:S03]  /*2d10*/  ISETP.GT.U32.AND P1, PT, R0, R11, PT ;  /* 0x0000000b0000720c */ /* 0x000fc60003f24070 */
[----:B------:R-:W-:Y:S02]  /*2d20*/  IMAD.MOV R10, RZ, RZ, -R10 ;  /* 0x000000ffff0a7224 */ /* 0x000fe400078e0a0a */
[--C-:B------:R-:W-:Y:S02]  /*2d30*/  @!P4 IMAD.IADD R19, R19, 0x1, -R0.reuse ;  /* 0x000000011313c824 */ /* 0x100fe400078e0a00 */
[----:B------:R-:W-:Y:S02]  /*2d40*/  IMAD R21, R0, R10, R21 ;  /* 0x0000000a00157224 */ /* 0x000fe400078e0215 */
[----:B------:R-:W-:Y:S01]  /*2d50*/  @!P5 IMAD.IADD R13, R13, 0x1, -R0 ;  /* 0x000000010d0dd824 */ /* 0x000fe200078e0a00 */
[----:B------:R-:W-:Y:S01]  /*2d60*/  ISETP.GE.AND P5, PT, R22, RZ, PT ;  /* 0x000000ff1600720c */ /* 0x000fe20003fa6270 */
[----:B------:R-:W-:Y:S01]  /*2d70*/  IMAD.MOV R12, RZ, RZ, -R12 ;  /* 0x000000ffff0c7224 */ /* 0x000fe200078e0a0c */
[C---:B------:R-:W-:Y:S01]  /*2d80*/  ISETP.GT.U32.AND P4, PT, R0.reuse, R19, PT ;  /* 0x000000130000720c */ /* 0x040fe20003f84070 */
[----:B------:R-:W-:Y:S01]  /*2d90*/  @!P1 IMAD.IADD R11, R11, 0x1, -R0 ;  /* 0x000000010b0b9824 */ /* 0x000fe200078e0a00 */
[C---:B------:R-:W-:Y:S01]  /*2da0*/  ISETP.GT.U32.AND P1, PT, R0.reuse, R21, PT ;  /* 0x000000150000720c */ /* 0x040fe20003f24070 */
[----:B------:R-:W-:Y:S01]  /*2db0*/  IMAD R23, R0, R12, R23 ;  /* 0x0000000c00177224 */ /* 0x000fe200078e0217 */
[----:B------:R-:W-:Y:S01]  /*2dc0*/  LOP3.LUT R22, R4, 0x62, RZ, 0xfc, !PT ;  /* 0x0000006204167812 */ /* 0x000fe200078efcff */
[----:B------:R-:W-:-:S02]  /*2dd0*/  IMAD.MOV.U32 R12, RZ, RZ, R11 ;  /* 0x000000ffff0c7224 */ /* 0x000fc400078e000b */
[----:B------:R-:W-:Y:S01]  /*2de0*/  @!P6 IMAD.MOV R17, RZ, RZ, -R17 ;  /* 0x000000ffff11e224 */ /* 0x000fe200078e0a11 */
[----:B------:R-:W-:Y:S01]  /*2df0*/  IABS R16, R22 ;  /* 0x0000001600107213 */ /* 0x000fe20000000000 */
[----:B------:R-:W-:Y:S01]  /*2e00*/  @!P0 IMAD.MOV R13, RZ, RZ, -R13 ;  /* 0x000000ffff0d8224 */ /* 0x000fe200078e0a0d */
[----:B------:R-:W-:Y:S01]  /*2e10*/  ISETP.GE.AND P6, PT, R20, RZ, PT ;  /* 0x000000ff1400720c */ /* 0x000fe20003fc6270 */
[----:B------:R-:W-:Y:S01]  /*2e20*/  @!P5 IMAD.MOV R12, RZ, RZ, -R12 ;  /* 0x000000ffff0cd224 */ /* 0x000fe200078e0a0c */
[----:B------:R-:W-:Y:S01]  /*2e30*/  ISETP.GT.U32.AND P5, PT, R0, R23, PT ;  /* 0x000000170000720c */ /* 0x000fe20003fa4070 */
[----:B------:R-:W-:Y:S01]  /*2e40*/  IMAD.HI.U32 R10, R3, R16, RZ ;  /* 0x00000010030a7227 */ /* 0x000fe200078e00ff */
[----:B------:R-:W-:Y:S02]  /*2e50*/  ISETP.GE.AND P0, PT, R24, RZ, PT ;  /* 0x000000ff1800720c */ /* 0x000fe40003f06270 */
[----:B------:R-:W-:Y:S01]  /*2e60*/  LOP3.LUT R24, R4, 0x64, RZ, 0xfc, !PT ;  /* 0x0000006404187812 */ /* 0x000fe200078efcff */
[----:B------:R-:W-:-:S02]  /*2e70*/  @!P1 IMAD.IADD R21, R21, 0x1, -R0 ;  /* 0x0000000115159824 */ /* 0x000fc400078e0a00 */
[----:B------:R-:W-:Y:S01]  /*2e80*/  @!P4 IMAD.IADD R19, R19, 0x1, -R0 ;  /* 0x000000011313c824 */ /* 0x000fe200078e0a00 */
[----:B------:R-:W-:Y:S01]  /*2e90*/  ISETP.GE.AND P4, PT, R22, RZ, PT ;  /* 0x000000ff1600720c */ /* 0x000fe20003f86270 */
[----:B------:R-:W-:Y:S01]  /*2ea0*/  IMAD.MOV R11, RZ, RZ, -R10 ;  /* 0x000000ffff0b7224 */ /* 0x000fe200078e0a0a */
[----:B------:R-:W-:Y:S02]  /*2eb0*/  ISETP.GT.U32.AND P1, PT, R0, R21, PT ;  /* 0x000000150000720c */ /* 0x000fe40003f24070 */
[----:B------:R-:W-:Y:S01]  /*2ec0*/  LOP3.LUT R22, R4, 0x66, RZ, 0xfc, !PT ;  /* 0x0000006604167812 */ /* 0x000fe200078efcff */
[----:B------:R-:W-:Y:S01]  /*2ed0*/  IMAD R11, R0, R11, R16 ;  /* 0x0000000b000b7224 */ /* 0x000fe200078e0210 */
[----:B------:R-:W-:Y:S01]  /*2ee0*/  IABS R25, R24 ;  /* 0x0000001800197213 */ /* 0x000fe20000000000 */
[----:B------:R-:W-:Y:S01]  /*2ef0*/  IMAD.HI.U32 R16, R3, R31, RZ ;  /* 0x0000001f03107227 */ /* 0x000fe200078e00ff */
[----:B------:R-:W-:-:S03]  /*2f00*/  IABS R27, R22 ;  /* 0x00000016001b7213 */ /* 0x000fc60000000000 */
[----:B------:R-:W-:-:S04]  /*2f10*/  IMAD.HI.U32 R14, R3, R25, RZ ;  /* 0x00000019030e7227 */ /* 0x000fc800078e00ff */
[----:B------:R-:W-:Y:S01]  /*2f20*/  @!P1 IMAD.IADD R21, R21, 0x1, -R0 ;  /* 0x0000000115159824 */ /* 0x000fe200078e0a00 */
[----:B------:R-:W-:Y:S01]  /*2f30*/  ISETP.GT.U32.AND P1, PT, R0, R11, PT ;  /* 0x0000000b0000720c */ /* 0x000fe20003f24070 */
[----:B------:R-:W-:-:S04]  /*2f40*/  IMAD.HI.U32 R10, R3, R27, RZ ;  /* 0x0000001b030a7227 */ /* 0x000fc800078e00ff */
[----:B------:R-:W-:Y:S02]  /*2f50*/  IMAD.MOV R20, RZ, RZ, -R10 ;  /* 0x000000ffff147224 */ /* 0x000fe400078e0a0a */
[----:B------:R-:W-:Y:S02]  /*2f60*/  IMAD.MOV R16, RZ, RZ, -R16 ;  /* 0x000000ffff107224 */ /* 0x000fe400078e0a10 */
[C---:B------:R-:W-:Y:S01]  /*2f70*/  IMAD R27, R0.reuse, R20, R27 ;  /* 0x00000014001b7224 */ /* 0x040fe200078e021b */
[----:B------:R-:W-:Y:S01]  /*2f80*/  IABS R20, R40 ;  /* 0x0000002800147213 */ /* 0x000fe20000000000 */
[--C-:B------:R-:W-:Y:S02]  /*2f90*/  @!P5 IMAD.IADD R23, R23, 0x1, -R0.reuse ;  /* 0x000000011717d824 */ /* 0x100fe400078e0a00 */
[----:B------:R-:W-:Y:S01]  /*2fa0*/  @!P1 IMAD.IADD R11, R11, 0x1, -R0 ;  /* 0x000000010b0b9824 */ /* 0x000fe200078e0a00 */
[C---:B------:R-:W-:Y:S01]  /*2fb0*/  ISETP.GT.U32.AND P1, PT, R0.reuse, R27, PT ;  /* 0x0000001b0000720c */ /* 0x040fe20003f24070 */
[----:B------:R-:W-:Y:S01]  /*2fc0*/  IMAD.MOV R14, RZ, RZ, -R14 ;  /* 0x000000ffff0e7224 */ /* 0x000fe200078e0a0e */
[C---:B------:R-:W-:Y:S01]  /*2fd0*/  ISETP.GT.U32.AND P5, PT, R0.reuse, R23, PT ;  /* 0x000000170000720c */ /* 0x040fe20003fa4070 */
[----:B------:R-:W-:-:S02]  /*2fe0*/  IMAD R31, R0, R16, R31 ;  /* 0x00000010001f7224 */ /* 0x000fc400078e021f */
[----:B------:R-:W-:Y:S02]  /*2ff0*/  IMAD R25, R0, R14, R25 ;  /* 0x0000000e00197224 */ /* 0x000fe400078e0219 */
[----:B------:R-:W-:-:S04]  /*3000*/  IMAD.HI.U32 R14, R3, R29, RZ ;  /* 0x0000001d030e7227 */ /* 0x000fc800078e00ff */
[----:B------:R-:W-:Y:S02]  /*3010*/  IMAD.MOV R14, RZ, RZ, -R14 ;  /* 0x000000ffff0e7224 */ /* 0x000fe400078e0a0e */
[----:B------:R-:W-:Y:S01]  /*3020*/  @!P1 IMAD.IADD R27, R27, 0x1, -R0 ;  /* 0x000000011b1b9824 */ /* 0x000fe200078e0a00 */
[----:B------:R-:W-:Y:S01]  /*3030*/  ISETP.GT.U32.AND P1, PT, R0, R31, PT ;  /* 0x0000001f0000720c */ /* 0x000fe20003f24070 */
[----:B------:R-:W-:-:S04]  /*3040*/  IMAD.HI.U32 R10, R3, R33, RZ ;  /* 0x00000021030a7227 */ /* 0x000fc800078e00ff */
[----:B------:R-:W-:Y:S02]  /*3050*/  IMAD R29, R0, R14, R29 ;  /* 0x0000000e001d7224 */ /* 0x000fe400078e021d */
[----:B------:R-:W-:Y:S02]  /*3060*/  IMAD.MOV R14, RZ, RZ, -R10 ;  /* 0x000000ffff0e7224 */ /* 0x000fe400078e0a0a */
[----:B------:R-:W-:-:S04]  /*3070*/  IMAD.HI.U32 R10, R3, R35, RZ ;  /* 0x00000023030a7227 */ /* 0x000fc800078e00ff */
[--C-:B------:R-:W-:Y:S01]  /*3080*/  @!P5 IMAD.IADD R23, R23, 0x1, -R0.reuse ;  /* 0x000000011717d824 */ /* 0x100fe200078e0a00 */
[C---:B------:R-:W-:Y:S01]  /*3090*/  ISETP.GT.U32.AND P5, PT, R0.reuse, R25, PT ;  /* 0x000000190000720c */ /* 0x040fe20003fa4070 */
[----:B------:R-:W-:Y:S02]  /*30a0*/  @!P1 IMAD.IADD R31, R31, 0x1, -R0 ;  /* 0x000000011f1f9824 */ /* 0x000fe400078e0a00 */
[----:B------:R-:W-:Y:S02]  /*30b0*/  IMAD.MOV R10, RZ, RZ, -R10 ;  /* 0x000000ffff0a7224 */ /* 0x000fe400078e0a0a */
[----:B------:R-:W-:Y:S01]  /*30c0*/  @!P0 IMAD.MOV R19, RZ, RZ, -R19 ;  /* 0x000000ffff138224 */ /* 0x000fe200078e0a13 */
[C---:B------:R-:W-:Y:S01]  /*30d0*/  ISETP.GT.U32.AND P1, PT, R0.reuse, R31, PT ;  /* 0x0000001f0000720c */ /* 0x040fe20003f24070 */
[C---:B------:R-:W-:Y:S01]  /*30e0*/  IMAD R35, R0.reuse, R10, R35 ;  /* 0x0000000a00237224 */ /* 0x040fe200078e0223 */
[----:B------:R-:W-:Y:S01]  /*30f0*/  ISETP.GT.U32.AND P0, PT, R0, R11, PT ;  /* 0x0000000b0000720c */ /* 0x000fe20003f04070 */
[----:B------:R-:W-:-:S04]  /*3100*/  IMAD.HI.U32 R10, R3, R37, RZ ;  /* 0x00000025030a7227 */ /* 0x000fc800078e00ff */
[----:B------:R-:W-:Y:S02]  /*3110*/  IMAD.MOV R10, RZ, RZ, -R10 ;  /* 0x000000ffff0a7224 */ /* 0x000fe400078e0a0a */
[--C-:B------:R-:W-:Y:S01]  /*3120*/  @!P5 IMAD.IADD R25, R25, 0x1, -R0.reuse ;  /* 0x000000011919d824 */ /* 0x100fe200078e0a00 */
[C---:B------:R-:W-:Y:S01]  /*3130*/  ISETP.GT.U32.AND P5, PT, R0.reuse, R29, PT ;  /* 0x0000001d0000720c */ /* 0x040fe20003fa4070 */
[C---:B------:R-:W-:Y:S02]  /*3140*/  IMAD R37, R0.reuse, R10, R37 ;  /* 0x0000000a00257224 */ /* 0x040fe400078e0225 */
[----:B------:R-:W-:Y:S02]  /*3150*/  @!P1 IMAD.IADD R31, R31, 0x1, -R0 ;  /* 0x000000011f1f9824 */ /* 0x000fe400078e0a00 */
[----:B------:R-:W-:Y:S01]  /*3160*/  IMAD.HI.U32 R10, R3, R39, RZ ;  /* 0x00000027030a7227 */ /* 0x000fe200078e00ff */
[----:B------:R-:W-:-:S03]  /*3170*/  ISETP.GT.U32.AND P1, PT, R0, R37, PT ;  /* 0x000000250000720c */ /* 0x000fc60003f24070 */
[----:B------:R-:W-:Y:S02]  /*3180*/  IMAD.MOV R10, RZ, RZ, -R10 ;  /* 0x000000ffff0a7224 */ /* 0x000fe400078e0a0a */
[----:B------:R-:W-:Y:S01]  /*3190*/  @!P3 IMAD.MOV R21, RZ, RZ, -R21 ;  /* 0x000000ffff15b224 */ /* 0x000fe200078e0a15 */
[C---:B------:R-:W-:Y:S01]  /*31a0*/  ISETP.GT.U32.AND P3, PT, R0.reuse, R27, PT ;  /* 0x0000001b0000720c */ /* 0x040fe20003f64070 */
[--C-:B------:R-:W-:Y:S01]  /*31b0*/  @!P5 IMAD.IADD R29, R29, 0x1, -R0.reuse ;  /* 0x000000011d1dd824 */ /* 0x100fe200078e0a00 */
[C---:B------:R-:W-:Y:S01]  /*31c0*/  ISETP.GT.U32.AND P5, PT, R0.reuse, R25, PT ;  /* 0x000000190000720c */ /* 0x040fe20003fa4070 */
[C---:B------:R-:W-:Y:S02]  /*31d0*/  IMAD R39, R0.reuse, R10, R39 ;  /* 0x0000000a00277224 */ /* 0x040fe400078e0227 */
[C---:B------:R-:W-:Y:S02]  /*31e0*/  IMAD R33, R0.reuse, R14, R33 ;  /* 0x0000000e00217224 */ /* 0x040fe400078e0221 */
[----:B------:R-:W-:Y:S01]  /*31f0*/  @!P1 IMAD.IADD R37, R37, 0x1, -R0 ;  /* 0x0000000125259824 */ /* 0x000fe200078e0a00 */
[----:B------:R-:W-:Y:S01]  /*3200*/  ISETP.GT.U32.AND P1, PT, R0, R39, PT ;  /* 0x000000270000720c */ /* 0x000fe20003f24070 */
[----:B------:R-:W-:-:S04]  /*3210*/  IMAD.HI.U32 R14, R3, R41, RZ ;  /* 0x00000029030e7227 */ /* 0x000fc800078e00ff */
[----:B------:R-:W-:Y:S01]  /*3220*/  @!P0 IMAD.IADD R11, R11, 0x1, -R0 ;  /* 0x000000010b0b8824 */ /* 0x000fe200078e0a00 */
[C---:B------:R-:W-:Y:S01]  /*3230*/  ISETP.GT.U32.AND P0, PT, R0.reuse, R33, PT ;  /* 0x000000210000720c */ /* 0x040fe20003f04070 */
[----:B------:R-:W-:Y:S02]  /*3240*/  IMAD.MOV R14, RZ, RZ, -R14 ;  /* 0x000000ffff0e7224 */ /* 0x000fe400078e0a0e */
[----:B------:R-:W-:Y:S01]  /*3250*/  @!P6 IMAD.MOV R23, RZ, RZ, -R23 ;  /* 0x000000ffff17e224 */ /* 0x000fe200078e0a17 */
[C---:B------:R-:W-:Y:S01]  /*3260*/  ISETP.GT.U32.AND P6, PT, R0.reuse, R29, PT ;  /* 0x0000001d0000720c */ /* 0x040fe20003fc4070 */
[--C-:B------:R-:W-:Y:S01]  /*3270*/  @!P5 IMAD.IADD R25, R25, 0x1, -R0.reuse ;  /* 0x000000011919d824 */ /* 0x100fe200078e0a00 */
[C---:B------:R-:W-:Y:S01]  /*3280*/  ISETP.GT.U32.AND P5, PT, R0.reuse, R35, PT ;  /* 0x000000230000720c */ /* 0x040fe20003fa4070 */
[----:B------:R-:W-:Y:S02]  /*3290*/  IMAD R41, R0, R14, R41 ;  /* 0x0000000e00297224 */ /* 0x000fe400078e0229 */
[--C-:B------:R-:W-:Y:S01]  /*32a0*/  @!P3 IMAD.IADD R27, R27, 0x1, -R0.reuse ;  /* 0x000000011b1bb824 */ /* 0x100fe200078e0a00 */
[----:B------:R-:W-:Y:S01]  /*32b0*/  ISETP.GE.AND P3, PT, R24, RZ, PT ;  /* 0x000000ff1800720c */ /* 0x000fe20003f66270 */
[--C-:B------:R-:W-:Y:S01]  /*32c0*/  @!P1 IMAD.IADD R39, R39, 0x1, -R0.reuse ;  /* 0x0000000127279824 */ /* 0x100fe200078e0a00 */
[----:B------:R-:W-:Y:S01]  /*32d0*/  ISETP.GT.U32.AND P1, PT, R0, R41, PT ;  /* 0x000000290000720c */ /* 0x000fe20003f24070 */
[----:B------:R-:W-:Y:S01]  /*32e0*/  @!P0 IMAD.IADD R33, R33, 0x1, -R0 ;  /* 0x0000000121218824 */ /* 0x000fe200078e0a00 */
[----:B------:R-:W-:-:S02]  /*32f0*/  LOP3.LUT R24, R4, 0x76, RZ, 0xfc, !PT ;  /* 0x0000007604187812 */ /* 0x000fc400078efcff */
[----:B------:R-:W-:Y:S01]  /*3300*/  ISETP.GE.AND P0, PT, R26, RZ, PT ;  /* 0x000000ff1a00720c */ /* 0x000fe20003f06270 */
[--C-:B------:R-:W-:Y:S01]  /*3310*/  @!P6 IMAD.IADD R29, R29, 0x1, -R0.reuse ;  /* 0x000000011d1de824 */ /* 0x100fe200078e0a00 */
[----:B------:R-:W-:Y:S01]  /*3320*/  IABS R43, R24 ;  /* 0x00000018002b7213 */ /* 0x000fe20000000000 */
[--C-:B------:R-:W-:Y:S01]  /*3330*/  @!P5 IMAD.IADD R35, R35, 0x1, -R0.reuse ;  /* 0x000000012323d824 */ /* 0x100fe200078e0a00 */
[----:B------:R-:W-:Y:S02]  /*3340*/  LOP3.LUT R26, R4, 0x78, RZ, 0xfc, !PT ;  /* 0x00000078041a7812 */ /* 0x000fe400078efcff */
[----:B------:R-:W-:Y:S01]  /*3350*/  ISETP.GE.AND P6, PT, R22, RZ, PT ;  /* 0x000000ff1600720c */ /* 0x000fe20003fc6270 */
[----:B------:R-:W-:Y:S01]  /*3360*/  @!P3 IMAD.MOV R25, RZ, RZ, -R25 ;  /* 0x000000ffff19b224 */ /* 0x000fe200078e0a19 */
[----:B------:R-:W-:Y:S01]  /*3370*/  ISETP.GE.AND P5, PT, R28, RZ, PT ;  /* 0x000000ff1c00720c */ /* 0x000fe20003fa6270 */
[----:B------:R-:W-:Y:S01]  /*3380*/  @!P1 IMAD.IADD R41, R41, 0x1, -R0 ;  /* 0x0000000129299824 */ /* 0x000fe200078e0a00 */
[----:B------:R-:W-:-:S02]  /*3390*/  LOP3.LUT R28, R4, 0x7a, RZ, 0xfc, !PT ;  /* 0x0000007a041c7812 */ /* 0x000fc400078efcff */
[----:B------:R-:W-:Y:S01]  /*33a0*/  LOP3.LUT R22, R4, 0x7e, RZ, 0xfc, !PT ;  /* 0x0000007e04167812 */ /* 0x000fe200078efcff */
[C---:B------:R-:W-:Y:S01]  /*33b0*/  IMAD.HI.U32 R4, R3.reuse, R43, RZ ;  /* 0x0000002b03047227 */ /* 0x040fe200078e00ff */
[----:B------:R-:W-:Y:S02]  /*33c0*/  IABS R45, R26 ;  /* 0x0000001a002d7213 */ /* 0x000fe40000000000 */
[----:B------:R-:W-:Y:S01]  /*33d0*/  IABS R47, R28 ;  /* 0x0000001c002f7213 */ /* 0x000fe20000000000 */
[----:B------:R-:W-:Y:S01]  /*33e0*/  IMAD.MOV R4, RZ, RZ, -R4 ;  /* 0x000000ffff047224 */ /* 0x000fe200078e0a04 */
[C---:B------:R-:W-:Y:S01]  /*33f0*/  ISETP.GT.U32.AND P1, PT, R0.reuse, R33, PT ;  /* 0x000000210000720c */ /* 0x040fe20003f24070 */
[----:B------:R-:W-:Y:S01]  /*3400*/  IMAD.HI.U32 R10, R3, R45, RZ ;  /* 0x0000002d030a7227 */ /* 0x000fe200078e00ff */
[C---:B------:R-:W-:Y:S02]  /*3410*/  ISETP.GT.U32.AND P3, PT, R0.reuse, R35, PT ;  /* 0x000000230000720c */ /* 0x040fe40003f64070 */
[----:B------:R-:W-:Y:S01]  /*3420*/  IABS R49, R22 ;  /* 0x0000001600317213 */ /* 0x000fe20000000000 */
[----:B------:R-:W-:-:S02]  /*3430*/  IMAD R43, R0, R4, R43 ;  /* 0x00000004002b7224 */ /* 0x000fc400078e022b */
[----:B------:R-:W-:-:S04]  /*3440*/  IMAD.HI.U32 R14, R3, R47, RZ ;  /* 0x0000002f030e7227 */ /* 0x000fc800078e00ff */
[----:B------:R-:W-:Y:S02]  /*3450*/  IMAD.MOV R16, RZ, RZ, -R10 ;  /* 0x000000ffff107224 */ /* 0x000fe400078e0a0a */
[----:B------:R-:W-:Y:S02]  /*3460*/  IMAD.MOV.U32 R4, RZ, RZ, R11 ;  /* 0x000000ffff047224 */ /* 0x000fe400078e000b */
[----:B------:R-:W-:Y:S01]  /*3470*/  @!P0 IMAD.MOV R29, RZ, RZ, -R29 ;  /* 0x000000ffff1d8224 */ /* 0x000fe200078e0a1d */
[C---:B------:R-:W-:Y:S01]  /*3480*/  ISETP.GT.U32.AND P0, PT, R0.reuse, R39, PT ;  /* 0x000000270000720c */ /* 0x040fe20003f04070 */
[----:B------:R-:W-:Y:S02]  /*3490*/  IMAD.MOV R14, RZ, RZ, -R14 ;  /* 0x000000ffff0e7224 */ /* 0x000fe400078e0a0e */
[C---:B------:R-:W-:Y:S02]  /*34a0*/  IMAD R45, R0.reuse, R16, R45 ;  /* 0x00000010002d7224 */ /* 0x040fe400078e022d */
[----:B------:R-:W-:Y:S01]  /*34b0*/  @!P4 IMAD.MOV R4, RZ, RZ, -R4 ;  /* 0x000000ffff04c224 */ /* 0x000fe200078e0a04 */
[----:B------:R-:W-:Y:S01]  /*34c0*/  ISETP.GT.U32.AND P4, PT, R0, R37, PT ;  /* 0x000000250000720c */ /* 0x000fe20003f84070 */
[----:B------:R-:W-:-:S04]  /*34d0*/  IMAD.HI.U32 R10, R3, R20, RZ ;  /* 0x00000014030a7227 */ /* 0x000fc800078e00ff */
[C---:B------:R-:W-:Y:S02]  /*34e0*/  IMAD R47, R0.reuse, R14, R47 ;  /* 0x0000000e002f7224 */ /* 0x040fe400078e022f */
[----:B------:R-:W-:Y:S01]  /*34f0*/  @!P1 IMAD.IADD R33, R33, 0x1, -R0 ;  /* 0x0000000121219824 */ /* 0x000fe200078e0a00 */
[----:B------:R-:W-:Y:S01]  /*3500*/  ISETP.GT.U32.AND P1, PT, R0, R45, PT ;  /* 0x0000002d0000720c */ /* 0x000fe20003f24070 */
[----:B------:R-:W-:-:S04]  /*3510*/  IMAD.HI.U32 R14, R3, R49, RZ ;  /* 0x00000031030e7227 */ /* 0x000fc800078e00ff */
[----:B------:R-:W-:Y:S02]  /*3520*/  IMAD.MOV R3, RZ, RZ, -R10 ;  /* 0x000000ffff037224 */ /* 0x000fe400078e0a0a */
[----:B------:R-:W-:Y:S01]  /*3530*/  @!P5 IMAD.MOV R31, RZ, RZ, -R31 ;  /* 0x000000ffff1fd224 */ /* 0x000fe200078e0a1f */
[C---:B------:R-:W-:Y:S01]  /*3540*/  ISETP.GT.U32.AND P5, PT, R0.reuse, R43, PT ;  /* 0x0000002b0000720c */ /* 0x040fe20003fa4070 */
[C---:B------:R-:W-:Y:S01]  /*3550*/  IMAD R3, R0.reuse, R3, R20 ;  /* 0x0000000300037224 */ /* 0x040fe200078e0214 */
[----:B------:R-:W1:Y:S01]  /*3560*/  LDC.64 R10, c[0x0][0x3a0] ;  /* 0x0000e800ff0a7b82 */ /* 0x000e620000000a00 */
[--C-:B------:R-:W-:Y:S01]  /*3570*/  @!P3 IMAD.IADD R35, R35, 0x1, -R0.reuse ;  /* 0x000000012323b824 */ /* 0x100fe200078e0a00 */
[----:B------:R-:W-:Y:S01]  /*3580*/  ISETP.GT.U32.AND P3, PT, R0, R47, PT ;  /* 0x0000002f0000720c */ /* 0x000fe20003f64070 */
[--C-:B------:R-:W-:Y:S01]  /*3590*/  @!P0 IMAD.IADD R39, R39, 0x1, -R0.reuse ;  /* 0x0000000127278824 */ /* 0x100fe200078e0a00 */
[----:B------:R-:W-:Y:S01]  /*35a0*/  ISETP.GE.AND P0, PT, R30, RZ, PT ;  /* 0x000000ff1e00720c */ /* 0x000fe20003f06270 */
[----:B------:R-:W-:Y:S01]  /*35b0*/  @!P6 IMAD.MOV R27, RZ, RZ, -R27 ;  /* 0x000000ffff1be224 */ /* 0x000fe200078e0a1b */
[C---:B------:R-:W-:Y:S01]  /*35c0*/  ISETP.GT.U32.AND P6, PT, R0.reuse, R41, PT ;  /* 0x000000290000720c */ /* 0x040fe20003fc4070 */
[--C-:B------:R-:W-:Y:S01]  /*35d0*/  @!P4 IMAD.IADD R37, R37, 0x1, -R0.reuse ;  /* 0x000000012525c824 */ /* 0x100fe200078e0a00 */
[----:B------:R-:W-:Y:S01]  /*35e0*/  ISETP.GT.U32.AND P4, PT, R0, R3, PT ;  /* 0x000000030000720c */ /* 0x000fe20003f84070 */
[----:B------:R-:W-:Y:S01]  /*35f0*/  @!P1 IMAD.IADD R45, R45, 0x1, -R0 ;  /* 0x000000012d2d9824 */ /* 0x000fe200078e0a00 */
[----:B------:R-:W-:Y:S01]  /*3600*/  ISETP.GE.AND P1, PT, R34, RZ, PT ;  /* 0x000000ff2200720c */ /* 0x000fe20003f26270 */
[----:B------:R-:W-:-:S02]  /*3610*/  IMAD.MOV R14, RZ, RZ, -R14 ;  /* 0x000000ffff0e7224 */ /* 0x000fc400078e0a0e */
[--C-:B------:R-:W-:Y:S01]  /*3620*/  @!P5 IMAD.IADD R43, R43, 0x1, -R0.reuse ;  /* 0x000000012b2bd824 */ /* 0x100fe200078e0a00 */
[----:B------:R-:W-:Y:S01]  /*3630*/  ISETP.GE.AND P5, PT, R32, RZ, PT ;  /* 0x000000ff2000720c */ /* 0x000fe20003fa6270 */
[----:B------:R-:W-:Y:S02]  /*3640*/  IMAD R49, R0, R14, R49 ;  /* 0x0000000e00317224 */ /* 0x000fe400078e0231 */
        /* <DEDUP_REMOVED lines=8> */
[----:B------:R-:W-:Y:S01]  /*36d0*/  @!P1 IMAD.MOV R37, RZ, RZ, -R37 ;  /* 0x000000ffff259224 */ /* 0x000fe200078e0a25 */
[C---:B------:R-:W-:Y:S01]  /*36e0*/  ISETP.GT.U32.AND P1, PT, R0.reuse, R47, PT ;  /* 0x0000002f0000720c */ /* 0x040fe20003f24070 */
[----:B------:R-:W-:Y:S01]  /*36f0*/  @!P5 IMAD.MOV R35, RZ, RZ, -R35 ;  /* 0x000000ffff23d224 */ /* 0x000fe200078e0a23 */
[----:B------:R-:W-:Y:S01]  /*3700*/  ISETP.GT.U32.AND P5, PT, R0, R45, PT ;  /* 0x0000002d0000720c */ /* 0x000fe20003fa4070 */
[----:B------:R-:W-:-:S02]  /*3710*/  IMAD.SHL.U32 R14, R203, 0x200000, RZ ;  /* 0x00200000cb0e7824 */ /* 0x000fc400078e00ff */
[----:B------:R-:W-:Y:S01]  /*3720*/  @!P3 IMAD.MOV R39, RZ, RZ, -R39 ;  /* 0x000000ffff27b224 */ /* 0x000fe200078e0a27 */
[----:B------:R-:W-:Y:S01]  /*3730*/  ISETP.GT.U32.AND P3, PT, R0, R3, PT ;  /* 0x000000030000720c */ /* 0x000fe20003f64070 */
[--C-:B------:R-:W-:Y:S01]  /*3740*/  @!P0 IMAD.IADD R43, R43, 0x1, -R0.reuse ;  /* 0x000000012b2b8824 */ /* 0x100fe200078e0a00 */
[----:B------:R-:W-:Y:S01]  /*3750*/  ISETP.GE.AND P0, PT, R26, RZ, PT ;  /* 0x000000ff1a00720c */ /* 0x000fe20003f06270 */
[--C-:B------:R-:W-:Y:S01]  /*3760*/  @!P6 IMAD.IADD R49, R49, 0x1, -R0.reuse ;  /* 0x000000013131e824 */ /* 0x100fe200078e0a00 */
[----:B------:R-:W-:Y:S01]  /*3770*/  LOP3.LUT R14, R14, 0x600000, RZ, 0xc0, !PT ;  /* 0x006000000e0e7812 */ /* 0x000fe200078ec0ff */
[----:B------:R-:W-:Y:S01]  /*3780*/  @!P4 IMAD.MOV R41, RZ, RZ, -R41 ;  /* 0x000000ffff29c224 */ /* 0x000fe200078e0a29 */
[----:B------:R-:W-:Y:S01]  /*3790*/  ISETP.GE.AND P4, PT, R24, RZ, PT ;  /* 0x000000ff1800720c */ /* 0x000fe20003f86270 */
[--C-:B------:R-:W-:Y:S01]  /*37a0*/  @!P1 IMAD.IADD R47, R47, 0x1, -R0.reuse ;  /* 0x000000012f2f9824 */ /* 0x100fe200078e0a00 */
[----:B------:R-:W-:Y:S01]  /*37b0*/  ISETP.GT.U32.AND P6, PT, R0, R49, PT ;  /* 0x000000310000720c */ /* 0x000fe20003fc4070 */
[----:B------:R-:W-:Y:S01]  /*37c0*/  @!P5 IMAD.IADD R45, R45, 0x1, -R0 ;  /* 0x000000012d2dd824 */ /* 0x000fe200078e0a00 */
[----:B------:R-:W-:Y:S01]  /*37d0*/  ISETP.GE.AND P1, PT, R40, RZ, PT ;  /* 0x000000ff2800720c */ /* 0x000fe20003f26270 */
[----:B------:R-:W-:Y:S01]  /*37e0*/  IMAD.MOV.U32 R16, RZ, RZ, R2 ;  /* 0x000000ffff107224 */ /* 0x000fe200078e0002 */
[----:B------:R-:W-:Y:S01]  /*37f0*/  ISETP.GE.AND P5, PT, R28, RZ, PT ;  /* 0x000000ff1c00720c */ /* 0x000fe20003fa6270 */
[--C-:B------:R-:W-:Y:S01]  /*3800*/  @!P3 IMAD.IADD R3, R3, 0x1, -R0.reuse ;  /* 0x000000010303b824 */ /* 0x100fe200078e0a00 */
[----:B------:R-:W-:Y:S01]  /*3810*/  ISETP.GE.AND P3, PT, R22, RZ, PT ;  /* 0x000000ff1600720c */ /* 0x000fe20003f66270 */
[----:B------:R-:W-:Y:S01]  /*3820*/  @!P0 IMAD.MOV R45, RZ, RZ, -R45 ;  /* 0x000000ffff2d8224 */ /* 0x000fe200078e0a2d */
[----:B------:R-:W-:Y:S01]  /*3830*/  ISETP.GE.AND P0, PT, R42, RZ, PT ;  /* 0x000000ff2a00720c */ /* 0x000fe20003f06270 */
[----:B-1----:R-:W-:Y:S01]  /*3840*/  VIADD R2, R10, 0xffffffec ;  /* 0xffffffec0a027836 */ /* 0x002fe20000000000 */
[----:B------:R-:W-:Y:S01]  /*3850*/  R2UR UR10, R14 ;  /* 0x000000000e0a72ca */ /* 0x000fe200000e0000 */
[----:B------:R-:W-:Y:S01]  /*3860*/  @!P4 IMAD.MOV R43, RZ, RZ, -R43 ;  /* 0x000000ffff2bc224 */ /* 0x000fe200078e0a2b */
[----:B------:R-:W-:Y:S01]  /*3870*/  ISETP.NE.AND P4, PT, R8, RZ, PT ;  /* 0x000000ff0800720c */ /* 0x000fe20003f85270 */
[----:B------:R-:W-:Y:S01]  /*3880*/  @!P6 IMAD.IADD R49, R49, 0x1, -R0 ;  /* 0x000000013131e824 */ /* 0x000fe200078e0a00 */
[----:B------:R-:W-:Y:S01]  /*3890*/  ISETP.NE.AND P6, PT, R9, RZ, PT ;  /* 0x000000ff0900720c */ /* 0x000fe20003fc5270 */
[----:B------:R-:W-:Y:S01]  /*38a0*/  @!P1 IMAD.MOV R3, RZ, RZ, -R3 ;  /* 0x000000ffff039224 */ /* 0x000fe200078e0a03 */
[----:B------:R-:W-:Y:S01]  /*38b0*/  LOP3.LUT R9, RZ, R9, RZ, 0x33, !PT ;  /* 0x00000009ff097212 */ /* 0x000fe200078e33ff */
[----:B------:R-:W-:-:S02]  /*38c0*/  VIADD R0, R10, 0xfffffff0 ;  /* 0xfffffff00a007836 */ /* 0x000fc40000000000 */
[----:B------:R-:W-:Y:S01]  /*38d0*/  @!P3 IMAD.MOV R49, RZ, RZ, -R49 ;  /* 0x000000ffff31b224 */ /* 0x000fe200078e0a31 */
[----:B------:R-:W-:Y:S01]  /*38e0*/  SEL R96, R9, R3, !P6 ;  /* 0x0000000309607207 */ /* 0x000fe20007000000 */
[----:B------:R-:W-:Y:S01]  /*38f0*/  VIADD R3, R10, 0xffffffee ;  /* 0xffffffee0a037836 */ /* 0x000fe20000000000 */
[----:B------:R-:W-:Y:S01]  /*3900*/  ISETP.GE.U32.AND P3, PT, R2, 0x7fffffad, PT ;  /* 0x7fffffad0200780c */ /* 0x000fe20003f66070 */
[----:B------:R-:W-:Y:S01]  /*3910*/  @!P0 IMAD.MOV R16, RZ, RZ, -R16 ;  /* 0x000000ffff108224 */ /* 0x000fe200078e0a10 */
[----:B------:R-:W-:Y:S01]  /*3920*/  ISETP.GE.U32.AND P0, PT, R0, 0x7fffffb1, PT ;  /* 0x7fffffb10000780c */ /* 0x000fe20003f06070 */
[C---:B------:R-:W-:Y:S01]  /*3930*/  VIADD R0, R10.reuse, 0xffffffed ;  /* 0xffffffed0a007836 */ /* 0x040fe20000000000 */
[----:B------:R-:W-:Y:S01]  /*3940*/  @!P4 LOP3.LUT R16, RZ, R8, RZ, 0x33, !PT ;  /* 0x00000008ff10c212 */ /* 0x000fe200078e33ff */
[C---:B------:R-:W-:Y:S01]  /*3950*/  VIADD R2, R10.reuse, 0xffffffef ;  /* 0xffffffef0a027836 */ /* 0x040fe20000000000 */
[----:B------:R-:W-:Y:S01]  /*3960*/  ISETP.GE.U32.AND P4, PT, R3, 0x7fffffaf, PT ;  /* 0x7fffffaf0300780c */ /* 0x000fe20003f86070 */
[----:B------:R-:W-:Y:S01]  /*3970*/  VIADD R3, R10, 0xffffffe8 ;  /* 0xffffffe80a037836 */ /* 0x000fe20000000000 */
[----:B------:R-:W-:Y:S01]  /*3980*/  SEL R119, R9, R5, !P6 ;  /* 0x0000000509777207 */ /* 0x000fe20007000000 */
[----:B------:R-:W-:Y:S01]  /*3990*/  @!P5 IMAD.MOV R47, RZ, RZ, -R47 ;  /* 0x000000ffff2fd224 */ /* 0x000fe200078e0a2f */
[----:B------:R-:W-:Y:S01]  /*39a0*/  ISETP.GE.U32.AND P5, PT, R0, 0x7fffffae, PT ;  /* 0x7fffffae0000780c */ /* 0x000fe20003fa6070 */
[----:B------:R-:W-:Y:S01]  /*39b0*/  VIADD R0, R10, 0xffffffe9 ;  /* 0xffffffe90a007836 */ /* 0x000fe20000000000 */
[----:B------:R-:W-:Y:S01]  /*39c0*/  ISETP.GE.U32.AND P1, PT, R2, 0x7fffffb0, PT ;  /* 0x7fffffb00200780c */ /* 0x000fe20003f26070 */
[----:B------:R-:W-:Y:S01]  /*39d0*/  UIADD3 UR10, UPT, UPT, UR8, UR10, URZ ;  /* 0x0000000a080a7290 */ /* 0x000fe2000fffe0ff */
[----:B------:R-:W-:Y:S01]  /*39e0*/  SEL R2, RZ, 0x1, P3 ;  /* 0x00000001ff027807 */ /* 0x000fe20001800000 */
[C---:B------:R-:W-:Y:S01]  /*39f0*/  VIADD R8, R10.reuse, 0xffffffe1 ;  /* 0xffffffe10a087836 */ /* 0x040fe20000000000 */
[----:B------:R-:W-:Y:S01]  /*3a00*/  ISETP.GE.U32.AND P3, PT, R3, 0x7fffffa9, PT ;  /* 0x7fffffa90300780c */ /* 0x000fe20003f66070 */
[C---:B------:R-:W-:Y:S01]  /*3a10*/  VIADD R3, R10.reuse, 0xffffffea ;  /* 0xffffffea0a037836 */ /* 0x040fe20000000000 */
[C---:B------:R-:W-:Y:S01]  /*3a20*/  SEL R109, R9.reuse, R4, !P6 ;  /* 0x00000004096d7207 */ /* 0x040fe20007000000 */
[C---:B------:R-:W-:Y:S01]  /*3a30*/  VIADD R4, R10.reuse, 0xffffffeb ;  /* 0xffffffeb0a047836 */ /* 0x040fe20000000000 */
[----:B------:R-:W-:Y:S01]  /*3a40*/  SEL R118, R9, R7, !P6 ;  /* 0x0000000709767207 */ /* 0x000fe20007000000 */
[----:B------:R-:W-:Y:S01]  /*3a50*/  VIADD R7, R10, 0xffffffe4 ;  /* 0xffffffe40a077836 */ /* 0x000fe20000000000 */
[----:B------:R-:W-:Y:S01]  /*3a60*/  SEL R5, RZ, 0x1fffe, P5 ;  /* 0x0001fffeff057807 */ /* 0x000fe20002800000 */
[----:B------:R-:W-:Y:S01]  /*3a70*/  STTM.x128 tmem[UR10], RZ ;  /* 0x000000ff000079ed */ /* 0x000fe200083c000a */
[----:B------:R-:W-:Y:S01]  /*3a80*/  ISETP.GE.U32.AND P5, PT, R0, 0x7fffffaa, PT ;  /* 0x7fffffaa0000780c */ /* 0x000fe20003fa6070 */
[----:B------:R-:W1:Y:S01]  /*3a90*/  FENCE.VIEW.ASYNC.T ;  /* 0x00000000000073c6 */ /* 0x000e620000000200 */
[----:B------:R-:W-:Y:S01]  /*3aa0*/  SEL R0, RZ, 0x4, P4 ;  /* 0x00000004ff007807 */ /* 0x000fe20002000000 */
[----:B-1----:R-:W-:Y:S01]  /*3ab0*/  BAR.SYNC.DEFER_BLOCKING 0x0 ;  /* 0x0000000000007b1d */ /* 0x002fe20000010000 */
[----:B------:R-:W-:Y:S01]  /*3ac0*/  ISETP.GE.U32.AND P4, PT, R3, 0x7fffffab, PT ;  /* 0x7fffffab0300780c */ /* 0x000fe20003f86070 */
[----:B------:R-:W-:Y:S01]  /*3ad0*/  VIADD R14, R10, 0xffffffe0 ;  /* 0xffffffe00a0e7836 */ /* 0x000fe20000000000 */
[----:B------:R-:W-:Y:S01]  /*3ae0*/  SEL R117, R9, R6, !P6 ;  /* 0x0000000609757207 */ /* 0x000fe20007000000 */
[----:B------:R-:W-:Y:S01]  /*3af0*/  IMAD.IADD R2, R2, 0x1, R5 ;  /* 0x0000000102027824 */ /* 0x000fe200078e0205 */
[----:B------:R-:W-:-:S02]  /*3b00*/  SEL R3, RZ, 0x7fff8, P1 ;  /* 0x0007fff8ff037807 */ /* 0x000fc40000800000 */
[----:B------:R-:W-:Y:S01]  /*3b10*/  ISETP.GE.U32.AND P1, PT, R4, 0x7fffffac, PT ;  /* 0x7fffffac0400780c */ /* 0x000fe20003f26070 */
[C---:B------:R-:W-:Y:S01]  /*3b20*/  VIADD R4, R10.reuse, 0xffffffe5 ;  /* 0xffffffe50a047836 */ /* 0x040fe20000000000 */
[----:B------:R-:W-:Y:S02]  /*3b30*/  SEL R6, RZ, 0x1, P3 ;  /* 0x00000001ff067807 */ /* 0x000fe40001800000 */
[----:B------:R-:W-:Y:S01]  /*3b40*/  ISETP.GE.U32.AND P3, PT, R7, 0x7fffffa5, PT ;  /* 0x7fffffa50700780c */ /* 0x000fe20003f66070 */
[C---:B------:R-:W-:Y:S01]  /*3b50*/  VIADD R7, R10.reuse, 0xffffffe6 ;  /* 0xffffffe60a077836 */ /* 0x040fe20000000000 */
[C---:B------:R-:W-:Y:S01]  /*3b60*/  SEL R113, R9.reuse, R12, !P6 ;  /* 0x0000000c09717207 */ /* 0x040fe20007000000 */
[----:B------:R-:W-:Y:S01]  /*3b70*/  VIADD R12, R10, 0xffffffe7 ;  /* 0xffffffe70a0c7836 */ /* 0x000fe20000000000 */
[C---:B------:R-:W-:Y:S02]  /*3b80*/  SEL R102, R9.reuse, R37, !P6 ;  /* 0x0000002509667207 */ /* 0x040fe40007000000 */
[----:B------:R-:W-:-:S02]  /*3b90*/  SEL R145, R9, R145, !P6 ;  /* 0x0000009109917207 */ /* 0x000fc40007000000 */
[C---:B------:R-:W-:Y:S02]  /*3ba0*/  SEL R150, R9.reuse, R150, !P6 ;  /* 0x0000009609967207 */ /* 0x040fe40007000000 */
[C---:B------:R-:W-:Y:S02]  /*3bb0*/  SEL R151, R9.reuse, R151, !P6 ;  /* 0x0000009709977207 */ /* 0x040fe40007000000 */
[C---:B------:R-:W-:Y:S01]  /*3bc0*/  SEL R153, R9.reuse, R153, !P6 ;  /* 0x0000009909997207 */ /* 0x040fe20007000000 */
[----:B------:R-:W1:Y:S02]  /*3bd0*/  FENCE.VIEW.ASYNC.S ;  /* 0x00000000000073c6 */ /* 0x000e640000000000 */
[----:B-1----:R1:W0:Y:S01]  /*3be0*/  @!UP2 SYNCS.EXCH.64 URZ, [UR11], UR6 ;  /* 0x000000060bffa5b2 */ /* 0x0022220008000100 */
[C---:B------:R-:W-:Y:S02]  /*3bf0*/  SEL R154, R9.reuse, R154, !P6 ;  /* 0x0000009a099a7207 */ /* 0x040fe40007000000 */
[----:B------:R-:W-:-:S02]  /*3c00*/  SEL R155, R9, R155, !P6 ;  /* 0x0000009b099b7207 */ /* 0x000fc40007000000 */
[C---:B------:R-:W-:Y:S02]  /*3c10*/  SEL R156, R9.reuse, R156, !P6 ;  /* 0x0000009c099c7207 */ /* 0x040fe40007000000 */
[C---:B------:R-:W-:Y:S02]  /*3c20*/  SEL R157, R9.reuse, R157, !P6 ;  /* 0x0000009d099d7207 */ /* 0x040fe40007000000 */
[C---:B------:R-:W-:Y:S02]  /*3c30*/  SEL R158, R9.reuse, R158, !P6 ;  /* 0x0000009e099e7207 */ /* 0x040fe40007000000 */
[C---:B------:R-:W-:Y:S02]  /*3c40*/  SEL R133, R9.reuse, R133, !P6 ;  /* 0x0000008509857207 */ /* 0x040fe40007000000 */
        /* <DEDUP_REMOVED lines=30> */
[C---:B------:R-:W-:Y:S01]  /*3e30*/  SEL R115, R9.reuse, R15, !P6 ;  /* 0x0000000f09737207 */ /* 0x040fe20007000000 */
[C---:B------:R-:W-:Y:S01]  /*3e40*/  VIADD R15, R10.reuse, 0xffffffe3 ;  /* 0xffffffe30a0f7836 */ /* 0x040fe20000000000 */
[C---:B------:R-:W-:Y:S01]  /*3e50*/  SEL R114, R9.reuse, R17, !P6 ;  /* 0x0000001109727207 */ /* 0x040fe20007000000 */
[----:B------:R-:W-:Y:S01]  /*3e60*/  VIADD R17, R10, 0xffffffe2 ;  /* 0xffffffe20a117836 */ /* 0x000fe20000000000 */
[----:B------:R-:W-:-:S02]  /*3e70*/  SEL R112, R9, R19, !P6 ;  /* 0x0000001309707207 */ /* 0x000fc40007000000 */
[C---:B------:R-:W-:Y:S02]  /*3e80*/  SEL R111, R9.reuse, R21, !P6 ;  /* 0x00000015096f7207 */ /* 0x040fe40007000000 */
[C---:B------:R-:W-:Y:S01]  /*3e90*/  SEL R110, R9.reuse, R23, !P6 ;  /* 0x00000017096e7207 */ /* 0x040fe20007000000 */
[----:B--2---:R-:W-:Y:S01]  /*3ea0*/  IMAD R23, R52, 0x1e, RZ ;  /* 0x0000001e34177824 */ /* 0x004fe200078e02ff */
        /* <DEDUP_REMOVED lines=11> */
[----:B------:R-:W-:Y:S02]  /*3f60*/  SEL R37, R9, R49, !P6 ;  /* 0x0000003109257207 */ /* 0x000fe40007000000 */
[----:B------:R-:W-:Y:S02]  /*3f70*/  SEL R9, RZ, 0x1fffe, P5 ;  /* 0x0001fffeff097807 */ /* 0x000fe40002800000 */
[----:B------:R-:W-:Y:S02]  /*3f80*/  ISETP.GE.U32.AND P6, PT, R4, 0x7fffffa6, PT ;  /* 0x7fffffa60400780c */ /* 0x000fe40003fc6070 */
[----:B------:R-:W-:Y:S01]  /*3f90*/  ISETP.GE.U32.AND P5, PT, R7, 0x7fffffa7, PT ;  /* 0x7fffffa70700780c */ /* 0x000fe20003fa6070 */
[----:B------:R-:W-:Y:S01]  /*3fa0*/  IMAD.IADD R6, R6, 0x1, R9 ;  /* 0x0000000106067824 */ /* 0x000fe200078e0209 */
[----:B------:R-:W-:-:S02]  /*3fb0*/  SEL R7, RZ, 0x7fff8, P1 ;  /* 0x0007fff8ff077807 */ /* 0x000fc40000800000 */
[----:B------:R-:W-:Y:S02]  /*3fc0*/  ISETP.GE.U32.AND P1, PT, R12, 0x7fffffa8, PT ;  /* 0x7fffffa80c00780c */ /* 0x000fe40003f26070 */
[----:B------:R-:W-:Y:S02]  /*3fd0*/  SEL R4, RZ, 0x4, P4 ;  /* 0x00000004ff047807 */ /* 0x000fe40002000000 */
[----:B------:R-:W-:Y:S02]  /*3fe0*/  SEL R12, RZ, 0x1, P3 ;  /* 0x00000001ff0c7807 */ /* 0x000fe40001800000 */
[----:B------:R-:W-:Y:S02]  /*3ff0*/  SEL R13, RZ, 0x1fffe, P6 ;  /* 0x0001fffeff0d7807 */ /* 0x000fe40003000000 */
[----:B------:R-:W-:Y:S02]  /*4000*/  ISETP.GE.U32.AND P3, PT, R8, 0x7fffffa2, PT ;  /* 0x7fffffa20800780c */ /* 0x000fe40003f66070 */
[----:B------:R-:W-:Y:S01]  /*4010*/  ISETP.GE.U32.AND P4, PT, R14, 0x7fffffa1, PT ;  /* 0x7fffffa10e00780c */ /* 0x000fe20003f86070 */
[----:B------:R-:W-:Y:S01]  /*4020*/  IMAD.IADD R12, R12, 0x1, R13 ;  /* 0x000000010c0c7824 */ /* 0x000fe200078e020d */
[----:B------:R-:W-:-:S02]  /*4030*/  SEL R14, RZ, 0x1fffe, P3 ;  /* 0x0001fffeff0e7807 */ /* 0x000fc40001800000 */
[----:B------:R-:W-:Y:S02]  /*4040*/  SEL R5, RZ, 0x1, P4 ;  /* 0x00000001ff057807 */ /* 0x000fe40002000000 */
[----:B------:R-:W-:Y:S02]  /*4050*/  LOP3.LUT R2, R2, 0x3, RZ, 0xc0, !PT ;  /* 0x0000000302027812 */ /* 0x000fe400078ec0ff */
[----:B------:R-:W-:Y:S01]  /*4060*/  LOP3.LUT R6, R6, 0x3, RZ, 0xc0, !PT ;  /* 0x0000000306067812 */ /* 0x000fe200078ec0ff */
[----:B------:R-:W-:Y:S01]  /*4070*/  IMAD.IADD R14, R5, 0x1, R14 ;  /* 0x00000001050e7824 */ /* 0x000fe200078e020e */
[----:B------:R-:W-:Y:S02]  /*4080*/  IADD3 R0, PT, PT, R2, R3, R0 ;  /* 0x0000000302007210 */ /* 0x000fe40007ffe000 */
[----:B------:R-:W-:Y:S02]  /*4090*/  SEL R8, RZ, 0x4, P5 ;  /* 0x00000004ff087807 */ /* 0x000fe40002800000 */
[----:B------:R-:W-:-:S02]  /*40a0*/  SEL R3, RZ, 0x7fff8, P1 ;  /* 0x0007fff8ff037807 */ /* 0x000fc40000800000 */
[----:B------:R-:W-:Y:S02]  /*40b0*/  LOP3.LUT R12, R12, 0x3, RZ, 0xc0, !PT ;  /* 0x000000030c0c7812 */ /* 0x000fe400078ec0ff */
[----:B------:R-:W-:Y:S01]  /*40c0*/  IADD3 R4, PT, PT, R6, R7, R4 ;  /* 0x0000000706047210 */ /* 0x000fe20007ffe004 */
[----:B------:R-:W-:Y:S01]  /*40d0*/  VIADD R6, R10, 0xfffffffe ;  /* 0xfffffffe0a067836 */ /* 0x000fe20000000000 */
[----:B------:R-:W-:Y:S02]  /*40e0*/  ISETP.GE.U32.AND P5, PT, R17, 0x7fffffa3, PT ;  /* 0x7fffffa31100780c */ /* 0x000fe40003fa6070 */
[----:B------:R-:W-:Y:S02]  /*40f0*/  ISETP.GE.U32.AND P3, PT, R15, 0x7fffffa4, PT ;  /* 0x7fffffa40f00780c */ /* 0x000fe40003f66070 */
[----:B------:R-:W-:Y:S01]  /*4100*/  IADD3 R8, PT, PT, R12, R3, R8 ;  /* 0x000000030c087210 */ /* 0x000fe20007ffe008 */
[----:B------:R-:W-:Y:S01]  /*4110*/  IMAD.SHL.U32 R3, R4, 0x100, RZ ;  /* 0x0000010004037824 */ /* 0x000fe200078e00ff */
[----:B------:R-:W-:Y:S01]  /*4120*/  SEL R2, RZ, 0x4, P5 ;  /* 0x00000004ff027807 */ /* 0x000fe20002800000 */
[----:B------:R-:W-:Y:S01]  /*4130*/  VIADD R4, R10, 0xffffffff ;  /* 0xffffffff0a047836 */ /* 0x000fe20000000000 */
[----:B------:R-:W-:-:S02]  /*4140*/  SEL R5, RZ, 0x7fff8, P3 ;  /* 0x0007fff8ff057807 */ /* 0x000fc40001800000 */
[----:B------:R-:W-:Y:S02]  /*4150*/  LOP3.LUT R14, R14, 0x3, RZ, 0xc0, !PT ;  /* 0x000000030e0e7812 */ /* 0x000fe400078ec0ff */
[----:B------:R-:W-:Y:S02]  /*4160*/  LOP3.LUT R3, R3, 0xf00, RZ, 0xe2, !PT ;  /* 0x00000f0003037812 */ /* 0x000fe400078ee2ff */
[----:B------:R-:W-:Y:S02]  /*4170*/  IADD3 R2, PT, PT, R14, R5, R2 ;  /* 0x000000050e027210 */ /* 0x000fe40007ffe002 */
[----:B------:R-:W-:Y:S01]  /*4180*/  ISETP.GE.U32.AND P1, PT, R4, 0x7fffffc0, PT ;  /* 0x7fffffc00400780c */ /* 0x000fe20003f26070 */
[----:B------:R-:W-:Y:S01]  /*4190*/  IMAD R0, R0, 0x1000, R3 ;  /* 0x0000100000007824 */ /* 0x000fe200078e0203 */
[----:B------:R-:W-:Y:S01]  /*41a0*/  LOP3.LUT R5, R2, 0xf, RZ, 0xc0, !PT ;  /* 0x0000000f02057812 */ /* 0x000fe200078ec0ff */
[----:B------:R-:W-:Y:S01]  /*41b0*/  IMAD R3, R16, R11, RZ ;  /* 0x0000000b10037224 */ /* 0x000fe200078e02ff */
[----:B------:R-:W-:-:S03]  /*41c0*/  ISETP.GE.U32.AND P5, PT, R6, 0x7fffffbf, PT ;  /* 0x7fffffbf0600780c */ /* 0x000fc60003fa6070 */
[----:B------:R-:W-:Y:S02]  /*41d0*/  IMAD R5, R8, 0x10, R5 ;  /* 0x0000001008057824 */ /* 0x000fe400078e0205 */
[----:B------:R-:W-:-:S03]  /*41e0*/  IMAD.SHL.U32 R36, R3, 0x2, RZ ;  /* 0x0000000203247824 */ /* 0x000fc600078e00ff */
[----:B------:R-:W-:Y:S02]  /*41f0*/  LOP3.LUT R5, R5, 0xff, RZ, 0xc0, !PT ;  /* 0x000000ff05057812 */ /* 0x000fe400078ec0ff */
[----:B---3--:R-:W-:-:S03]  /*4200*/  IADD3 R54, P3, PT, R36, UR12, RZ ;  /* 0x0000000c24367c10 */ /* 0x008fc6000ff7e0ff */
[----:B------:R-:W-:Y:S01]  /*4210*/  IMAD.IADD R0, R0, 0x1, R5 ;  /* 0x0000000100007824 */ /* 0x000fe200078e0205 */
[----:B------:R-:W-:Y:S01]  /*4220*/  LEA.HI.X.SX32 R55, R3, UR13, 0x1, P3 ;  /* 0x0000000d03377c11 */ /* 0x000fe200098f0eff */
[----:B0-----:R-:W-:Y:S01]  /*4230*/  BAR.SYNC.DEFER_BLOCKING 0x0 ;  /* 0x0000000000007b1d */ /* 0x001fe20000010000 */
[----:B------:R-:W-:Y:S02]  /*4240*/  IMAD R5, R52, 0xf, RZ ;  /* 0x0000000f34057824 */ /* 0x000fe400078e02ff */
[----:B------:R-:W-:Y:S01]  /*4250*/  LOP3.LUT R11, R0, 0xffff, RZ, 0xc0, !PT ;  /* 0x0000ffff000b7812 */ /* 0x000fe200078ec0ff */
[----:B------:R-:W-:Y:S02]  /*4260*/  IMAD.SHL.U32 R0, R52, 0x2, RZ ;  /* 0x0000000234007824 */ /* 0x000fe400078e00ff */
[----:B------:R-:W-:Y:S01]  /*4270*/  VIADD R2, R10, 0xfffffffd ;  /* 0xfffffffd0a027836 */ /* 0x000fe20000000000 */
[----:B------:R-:W-:Y:S02]  /*4280*/  PRMT R192, RZ, 0x7610, R192 ;  /* 0x00007610ffc07816 */ /* 0x000fe400000000c0 */
[----:B------:R-:W-:-:S02]  /*4290*/  IADD3 R4, P3, PT, R0, R54, RZ ;  /* 0x0000003600047210 */ /* 0x000fc40007f7e0ff */
[----:B------:R-:W-:Y:S02]  /*42a0*/  SHF.R.U32.HI R6, RZ, 0xe, R11 ;  /* 0x0000000eff067819 */ /* 0x000fe4000001160b */
[----:B------:R-:W-:Y:S01]  /*42b0*/  PRMT R206, RZ, 0x7610, R206 ;  /* 0x00007610ffce7816 */ /* 0x000fe200000000ce */
[----:B------:R-:W-:Y:S01]  /*42c0*/  IMAD R25, R52, 0x22, RZ ;  /* 0x0000002234197824 */ /* 0x000fe200078e02ff */
[----:B------:R-:W5:Y:S01]  /*42d0*/  @!P1 LDG.E.U16 R205, desc[UR22][R54.64] ;  /* 0x0000001636cd9981 */ /* 0x000f62000c1e1500 */
[----:B------:R-:W-:-:S04]  /*42e0*/  IADD3 R8, P1, PT, R23, R54, RZ ;  /* 0x0000003617087210 */ /* 0x000fc80007f3e0ff */
[-C--:B------:R-:W-:Y:S02]  /*42f0*/  LEA.HI.X.SX32 R9, R5, R55.reuse, 0x1, P1 ;  /* 0x0000003705097211 */ /* 0x080fe400008f0eff */
[----:B------:R-:W-:Y:S01]  /*4300*/  ISETP.GE.U32.AND P1, PT, R2, 0x7fffffbe, PT ;  /* 0x7fffffbe0200780c */ /* 0x000fe20003f26070 */
[----:B------:R-:W-:Y:S01]  /*4310*/  VIADD R2, R10, 0xfffffffb ;  /* 0xfffffffb0a027836 */ /* 0x000fe20000000000 */
[----:B------:R-:W-:Y:S01]  /*4320*/  LEA.HI.X.SX32 R5, R52, R55, 0x1, P3 ;  /* 0x0000003734057211 */ /* 0x000fe200018f0eff */
[----:B------:R0:W5:Y:S01]  /*4330*/  @!P0 LDG.E.U16 R192, desc[UR22][R8.64] ;  /* 0x0000001608c08981 */ /* 0x000162000c1e1500 */
[----:B------:R-:W-:Y:S02]  /*4340*/  LOP3.LUT P3, RZ, R6, 0x1, RZ, 0xc0, !PT ;  /* 0x0000000106ff7812 */ /* 0x000fe4000786c0ff */
[CC--:B------:R-:W-:Y:S01]  /*4350*/  LEA R6, P0, R52.reuse, R54.reuse, 0x2 ;  /* 0x0000003634067211 */ /* 0x0c0fe200078010ff */
[----:B------:R2:W5:Y:S01]  /*4360*/  @!P5 LDG.E.U16 R206, desc[UR22][R4.64] ;  /* 0x0000001604ced981 */ /* 0x000562000c1e1500 */
[C---:B------:R-:W-:Y:S01]  /*4370*/  IMAD R13, R52.reuse, 0x11, RZ ;  /* 0x00000011340d7824 */ /* 0x040fe200078e02ff */
[----:B------:R-:W-:Y:S01]  /*4380*/  PRMT R207, RZ, 0x7610, R207 ;  /* 0x00007610ffcf7816 */ /* 0x000fe200000000cf */
[----:B------:R-:W-:Y:S01]  /*4390*/  IMAD R39, R52, 0x24, RZ ;  /* 0x0000002434277824 */ /* 0x000fe200078e02ff */
[----:B------:R-:W-:-:S02]  /*43a0*/  IADD3 R14, P5, PT, R25, R54, RZ ;  /* 0x00000036190e7210 */ /* 0x000fc40007fbe0ff */
[-C--:B------:R-:W-:Y:S02]  /*43b0*/  LEA.HI.X.SX32 R7, R0, R55.reuse, 0x1, P0 ;  /* 0x0000003700077211 */ /* 0x080fe400000f0eff */
[----:B------:R-:W-:Y:S02]  /*43c0*/  ISETP.GE.U32.AND P6, PT, R2, 0x7fffffbc, PT ;  /* 0x7fffffbc0200780c */ /* 0x000fe40003fc6070 */
[----:B------:R-:W-:Y:S01]  /*43d0*/  SHF.R.U32.HI R2, RZ, 0xd, R11 ;  /* 0x0000000dff027819 */ /* 0x000fe2000001160b */
[----:B------:R3:W5:Y:S01]  /*43e0*/  @!P1 LDG.E.U16 R207, desc[UR22][R6.64] ;  /* 0x0000001606cf9981 */ /* 0x000762000c1e1500 */
[----:B------:R-:W-:Y:S01]  /*43f0*/  LEA.HI.X.SX32 R15, R13, R55, 0x1, P5 ;  /* 0x000000370d0f7211 */ /* 0x000fe200028f0eff */
[----:B------:R-:W-:Y:S01]  /*4400*/  IMAD R45, R52, 0x12, RZ ;  /* 0x00000012342d7824 */ /* 0x000fe200078e02ff */
[----:B------:R-:W-:Y:S02]  /*4410*/  LOP3.LUT P5, RZ, R2, 0x1, RZ, 0xc0, !PT ;  /* 0x0000000102ff7812 */ /* 0x000fe400078ac0ff */
[----:B0-----:R-:W-:-:S02]  /*4420*/  IADD3 R8, P1, PT, R39, R54, RZ ;  /* 0x0000003627087210 */ /* 0x001fc40007f3e0ff */
[----:B------:R-:W-:Y:S02]  /*4430*/  SHF.R.U32.HI R13, RZ, 0xc, R11 ;  /* 0x0000000cff0d7819 */ /* 0x000fe4000001160b */
[-C--:B------:R-:W-:Y:S02]  /*4440*/  LEA.HI.X.SX32 R9, R45, R55.reuse, 0x1, P1 ;  /* 0x000000372d097211 */ /* 0x080fe400008f0eff */
[----:B------:R-:W-:Y:S01]  /*4450*/  LOP3.LUT P1, RZ, R13, 0x1, RZ, 0xc0, !PT ;  /* 0x000000010dff7812 */ /* 0x000fe2000782c0ff */
[----:B------:R-:W-:Y:S01]  /*4460*/  IMAD.SHL.U32 R218, R52, 0x4, RZ ;  /* 0x0000000434da7824 */ /* 0x000fe200078e00ff */
[----:B------:R-:W-:Y:S01]  /*4470*/  PRMT R13, RZ, 0x7610, R13 ;  /* 0x00007610ff0d7816 */ /* 0x000fe2000000000d */
[----:B------:R-:W-:Y:S01]  /*4480*/  VIADD R2, R10, 0xfffffff5 ;  /* 0xfffffff50a027836 */ /* 0x000fe20000000000 */
[C---:B--2---:R-:W-:Y:S01]  /*4490*/  LEA R4, P0, R52.reuse, R54, 0x3 ;  /* 0x0000003634047211 */ /* 0x044fe200078018ff */
[C---:B------:R-:W-:Y:S01]  /*44a0*/  IMAD R29, R52.reuse, 0x26, RZ ;  /* 0x00000026341d7824 */ /* 0x040fe200078e02ff */
[----:B------:R-:W-:Y:S01]  /*44b0*/  PRMT R12, RZ, 0x7610, R12 ;  /* 0x00007610ff0c7816 */ /* 0x000fe2000000000c */
[----:B---3--:R-:W-:Y:S01]  /*44c0*/  IMAD R7, R52, 0x13, RZ ;  /* 0x0000001334077824 */ /* 0x008fe200078e02ff */
[----:B------:R-:W-:Y:S01]  /*44d0*/  LEA.HI.X.SX32 R5, R218, R55, 0x1, P0 ;  /* 0x00000037da057211 */ /* 0x000fe200000f0eff */
[----:B------:R-:W5:Y:S01]  /*44e0*/  @P5 LDG.E.U16 R13, desc[UR22][R8.64] ;  /* 0x00000016080d5981 */ /* 0x000f62000c1e1500 */
[----:B------:R-:W-:-:S02]  /*44f0*/  ISETP.GE.U32.AND P0, PT, R2, 0x7fffffb6, PT ;  /* 0x7fffffb60200780c */ /* 0x000fc40003f06070 */
[-C--:B------:R-:W-:Y:S01]  /*4500*/  IADD3 R6, P5, PT, R29, R54.reuse, RZ ;  /* 0x000000361d067210 */ /* 0x080fe20007fbe0ff */
[----:B------:R0:W5:Y:S01]  /*4510*/  @P3 LDG.E.U16 R12, desc[UR22][R14.64] ;  /* 0x000000160e0c3981 */ /* 0x000162000c1e1500 */
[----:B------:R-:W-:Y:S02]  /*4520*/  SHF.R.U32.HI R2, RZ, 0xb, R11 ;  /* 0x0000000bff027819 */ /* 0x000fe4000001160b */
[----:B------:R-:W-:Y:S02]  /*4530*/  PRMT R199, RZ, 0x7610, R199 ;  /* 0x00007610ffc77816 */ /* 0x000fe400000000c7 */
[----:B------:R-:W-:Y:S01]  /*4540*/  PRMT R190, RZ, 0x7610, R190 ;  /* 0x00007610ffbe7816 */ /* 0x000fe200000000be */
[----:B------:R-:W-:Y:S01]  /*4550*/  IMAD R27, R52, 0x28, RZ ;  /* 0x00000028341b7824 */ /* 0x000fe200078e02ff */
[----:B------:R-:W-:Y:S02]  /*4560*/  LEA.HI.X.SX32 R7, R7, R55, 0x1, P5 ;  /* 0x0000003707077211 */ /* 0x000fe400028f0eff */
[----:B------:R-:W-:Y:S01]  /*4570*/  LOP3.LUT P3, RZ, R2, 0x1, RZ, 0xc0, !PT ;  /* 0x0000000102ff7812 */ /* 0x000fe2000786c0ff */
[C---:B0-----:R-:W-:Y:S01]  /*4580*/  IMAD R15, R52.reuse, 0x14, RZ ;  /* 0x00000014340f7824 */ /* 0x041fe200078e02ff */
[----:B------:R-:W-:Y:S01]  /*4590*/  SHF.R.U32.HI R2, RZ, 0xf, R11 ;  /* 0x0000000fff027819 */ /* 0x000fe2000001160b */
[----:B------:R0:W5:Y:S01]  /*45a0*/  @!P6 LDG.E.U16 R199, desc[UR22][R4.64] ;  /* 0x0000001604c7e981 */ /* 0x000162000c1e1500 */
[----:B------:R-:W-:Y:S01]  /*45b0*/  IMAD R222, R52, 0xa, RZ ;  /* 0x0000000a34de7824 */ /* 0x000fe200078e02ff */
[----:B------:R-:W-:-:S02]  /*45c0*/  IADD3 R8, P6, PT, R27, R54, RZ ;  /* 0x000000361b087210 */ /* 0x000fc40007fde0ff */
[----:B------:R2:W5:Y:S01]  /*45d0*/  @P1 LDG.E.U16 R190, desc[UR22][R6.64] ;  /* 0x0000001606be1981 */ /* 0x000562000c1e1500 */
[----:B------:R-:W-:Y:S02]  /*45e0*/  LOP3.LUT P1, RZ, R2, 0x1, RZ, 0xc0, !PT ;  /* 0x0000000102ff7812 */ /* 0x000fe4000782c0ff */
[----:B------:R-:W-:Y:S02]  /*45f0*/  SHF.R.U32.HI R2, RZ, 0xa, R11 ;  /* 0x0000000aff027819 */ /* 0x000fe4000001160b */
[C---:B0-----:R-:W-:Y:S02]  /*4600*/  IADD3 R4, P5, PT, R15.reuse, R54, RZ ;  /* 0x000000360f047210 */ /* 0x041fe40007fbe0ff */
[----:B------:R-:W-:Y:S02]  /*4610*/  PRMT R196, RZ, 0x7610, R196 ;  /* 0x00007610ffc47816 */ /* 0x000fe400000000c4 */
[-C--:B------:R-:W-:Y:S02]  /*4620*/  LEA.HI.X.SX32 R5, R222, R55.reuse, 0x1, P5 ;  /* 0x00000037de057211 */ /* 0x080fe400028f0eff */
[----:B------:R-:W-:-:S02]  /*4630*/  LEA.HI.X.SX32 R9, R15, R55, 0x1, P6 ;  /* 0x000000370f097211 */ /* 0x000fc400030f0eff */
[----:B------:R-:W-:Y:S01]  /*4640*/  PRMT R14, RZ, 0x7610, R14 ;  /* 0x00007610ff0e7816 */ /* 0x000fe2000000000e */
[----:B------:R-:W-:Y:S01]  /*4650*/  IMAD R43, R52, 0x2a, RZ ;  /* 0x0000002a342b7824 */ /* 0x000fe200078e02ff */
[----:B------:R-:W-:Y:S01]  /*4660*/  LOP3.LUT P6, RZ, R2, 0x1, RZ, 0xc0, !PT ;  /* 0x0000000102ff7812 */ /* 0x000fe200078cc0ff */
[----:B------:R-:W-:Y:S01]  /*4670*/  VIADD R2, R10, 0xfffffffa ;  /* 0xfffffffa0a027836 */ /* 0x000fe20000000000 */
[----:B------:R0:W5:Y:S01]  /*4680*/  @!P0 LDG.E.U16 R196, desc[UR22][R4.64] ;  /* 0x0000001604c48981 */ /* 0x000162000c1e1500 */
[C---:B--2---:R-:W-:Y:S01]  /*4690*/  IMAD.SHL.U32 R7, R52.reuse, 0x10, RZ ;  /* 0x0000001034077824 */ /* 0x044fe200078e00ff */
[CC--:B------:R-:W-:Y:S01]  /*46a0*/  LEA R6, P0, R52.reuse, R54.reuse, 0x5 ;  /* 0x0000003634067211 */ /* 0x0c0fe200078028ff */
[----:B------:R-:W-:Y:S01]  /*46b0*/  IMAD R15, R52, 0x15, RZ ;  /* 0x00000015340f7824 */ /* 0x000fe200078e02ff */
[----:B------:R2:W5:Y:S01]  /*46c0*/  @P3 LDG.E.U16 R14, desc[UR22][R8.64] ;  /* 0x00000016080e3981 */ /* 0x000562000c1e1500 */
[----:B------:R-:W-:Y:S02]  /*46d0*/  IADD3 R16, P5, PT, R43, R54, RZ ;  /* 0x000000362b107210 */ /* 0x000fe40007fbe0ff */
[----:B------:R-:W-:-:S02]  /*46e0*/  ISETP.GE.U32.AND P3, PT, R2, 0x7fffffbb, PT ;  /* 0x7fffffbb0200780c */ /* 0x000fc40003f66070 */
[----:B------:R-:W-:Y:S02]  /*46f0*/  SHF.R.U32.HI R2, RZ, 0x9, R11 ;  /* 0x00000009ff027819 */ /* 0x000fe4000001160b */
[----:B------:R-:W-:Y:S01]  /*4700*/  PRMT R191, RZ, 0x7610, R191 ;  /* 0x00007610ffbf7816 */ /* 0x000fe200000000bf */
[----:B------:R-:W-:Y:S01]  /*4710*/  IMAD R67, R52, 0x2c, RZ ;  /* 0x0000002c34437824 */ /* 0x000fe200078e02ff */
[-C--:B------:R-:W-:Y:S02]  /*4720*/  LEA.HI.X.SX32 R7, R7, R55.reuse, 0x1, P0 ;  /* 0x0000003707077211 */ /* 0x080fe400000f0eff */
[----:B------:R-:W-:Y:S02]  /*4730*/  LEA.HI.X.SX32 R17, R15, R55, 0x1, P5 ;  /* 0x000000370f117211 */ /* 0x000fe400028f0eff */
[----:B------:R-:W-:Y:S01]  /*4740*/  LOP3.LUT P5, RZ, R2, 0x1, RZ, 0xc0, !PT ;  /* 0x0000000102ff7812 */ /* 0x000fe200078ac0ff */
[----:B------:R-:W-:Y:S01]  /*4750*/  IMAD R221, R52, 0x5, RZ ;  /* 0x0000000534dd7824 */ /* 0x000fe200078e02ff */
[----:B------:R3:W5:Y:S01]  /*4760*/  @P1 LDG.E.U16 R191, desc[UR22][R6.64] ;  /* 0x0000001606bf1981 */ /* 0x000762000c1e1500 */
[-C--:B0-----:R-:W-:Y:S01]  /*4770*/  IADD3 R4, P0, PT, R222, R54.reuse, RZ ;  /* 0x00000036de047210 */ /* 0x081fe20007f1e0ff */
[----:B------:R-:W-:Y:S01]  /*4780*/  IMAD R47, R52, 0x16, RZ ;  /* 0x00000016342f7824 */ /* 0x000fe200078e02ff */
[----:B--2---:R-:W-:Y:S01]  /*4790*/  IADD3 R8, P1, PT, R67, R54, RZ ;  /* 0x0000003643087210 */ /* 0x004fe20007f3e0ff */
[----:B------:R-:W-:Y:S01]  /*47a0*/  VIADD R2, R10, 0xfffffff3 ;  /* 0xfffffff30a027836 */ /* 0x000fe20000000000 */
[----:B------:R-:W-:-:S02]  /*47b0*/  PRMT R15, RZ, 0x7610, R15 ;  /* 0x00007610ff0f7816 */ /* 0x000fc4000000000f */
[----:B------:R-:W-:Y:S01]  /*47c0*/  PRMT R200, RZ, 0x7610, R200 ;  /* 0x00007610ffc87816 */ /* 0x000fe200000000c8 */
[C---:B------:R-:W-:Y:S01]  /*47d0*/  IMAD R41, R52.reuse, 0x2e, RZ ;  /* 0x0000002e34297824 */ /* 0x040fe200078e02ff */
[----:B------:R-:W-:Y:S02]  /*47e0*/  SHF.R.U32.HI R18, RZ, 0x8, R11 ;  /* 0x00000008ff127819 */ /* 0x000fe4000001160b */
[-C--:B------:R-:W-:Y:S02]  /*47f0*/  LEA.HI.X.SX32 R5, R221, R55.reuse, 0x1, P0 ;  /* 0x00000037dd057211 */ /* 0x080fe400000f0eff */
[----:B------:R-:W-:Y:S01]  /*4800*/  PRMT R188, RZ, 0x7610, R188 ;  /* 0x00007610ffbc7816 */ /* 0x000fe200000000bc */
[----:B------:R-:W-:Y:S01]  /*4810*/  IMAD R19, R52, 0x18, RZ ;  /* 0x0000001834137824 */ /* 0x000fe200078e02ff */
[----:B------:R-:W-:Y:S01]  /*4820*/  LEA.HI.X.SX32 R9, R47, R55, 0x1, P1 ;  /* 0x000000372f097211 */ /* 0x000fe200008f0eff */
[----:B------:R0:W5:Y:S01]  /*4830*/  @P6 LDG.E.U16 R15, desc[UR22][R16.64] ;  /* 0x00000016100f6981 */ /* 0x000162000c1e1500 */
[----:B------:R-:W-:Y:S01]  /*4840*/  ISETP.GE.U32.AND P0, PT, R2, 0x7fffffb4, PT ;  /* 0x7fffffb40200780c */ /* 0x000fe20003f06070 */
[----:B---3--:R-:W-:Y:S01]  /*4850*/  IMAD R7, R52, 0x17, RZ ;  /* 0x0000001734077824 */ /* 0x008fe200078e02ff */
[----:B------:R-:W-:Y:S01]  /*4860*/  LOP3.LUT P1, RZ, R18, 0x1, RZ, 0xc0, !PT ;  /* 0x0000000112ff7812 */ /* 0x000fe2000782c0ff */
[----:B------:R-:W5:Y:S01]  /*4870*/  @!P3 LDG.E.U16 R200, desc[UR22][R4.64] ;  /* 0x0000001604c8b981 */ /* 0x000f62000c1e1500 */
[----:B------:R-:W-:-:S03]  /*4880*/  IMAD R219, R52, 0xc, RZ ;  /* 0x0000000c34db7824 */ /* 0x000fc600078e02ff */
[----:B------:R2:W5:Y:S01]  /*4890*/  @P5 LDG.E.U16 R188, desc[UR22][R8.64] ;  /* 0x0000001608bc5981 */ /* 0x000562000c1e1500 */
[-C--:B------:R-:W-:Y:S02]  /*48a0*/  IADD3 R6, P5, PT, R19, R54.reuse, RZ ;  /* 0x0000003613067210 */ /* 0x080fe40007fbe0ff */
[----:B0-----:R-:W-:Y:S02]  /*48b0*/  IADD3 R16, P3, PT, R41, R54, RZ ;  /* 0x0000003629107210 */ /* 0x001fe40007f7e0ff */
[--C-:B------:R-:W-:Y:S02]  /*48c0*/  SHF.R.U32.HI R18, RZ, 0x7, R11.reuse ;  /* 0x00000007ff127819 */ /* 0x100fe4000001160b */
[----:B------:R-:W-:Y:S02]  /*48d0*/  SHF.R.U32.HI R2, RZ, 0x6, R11 ;  /* 0x00000006ff027819 */ /* 0x000fe4000001160b */
[----:B------:R-:W-:Y:S02]  /*48e0*/  LEA.HI.X.SX32 R17, R7, R55, 0x1, P3 ;  /* 0x0000003707117211 */ /* 0x000fe400018f0eff */
[----:B------:R-:W-:Y:S01]  /*48f0*/  PRMT R194, RZ, 0x7610, R194 ;  /* 0x00007610ffc27816 */ /* 0x000fe200000000c2 */
[----:B------:R-:W-:Y:S01]  /*4900*/  IMAD R31, R52, 0x30, RZ ;  /* 0x00000030341f7824 */ /* 0x000fe200078e02ff */
[----:B------:R-:W-:-:S02]  /*4910*/  PRMT R189, RZ, 0x7610, R189 ;  /* 0x00007610ffbd7816 */ /* 0x000fc400000000bd */
[-C--:B------:R-:W-:Y:S01]  /*4920*/  LEA.HI.X.SX32 R7, R219, R55.reuse, 0x1, P5 ;  /* 0x00000037db077211 */ /* 0x080fe200028f0eff */
[----:B------:R-:W-:Y:S01]  /*4930*/  IMAD R33, R52, 0x32, RZ ;  /* 0x0000003234217824 */ /* 0x000fe200078e02ff */
[----:B------:R-:W-:Y:S02]  /*4940*/  LOP3.LUT P5, RZ, R18, 0x1, RZ, 0xc0, !PT ;  /* 0x0000000112ff7812 */ /* 0x000fe400078ac0ff */
[----:B------:R-:W-:Y:S01]  /*4950*/  LOP3.LUT P3, RZ, R2, 0x1, RZ, 0xc0, !PT ;  /* 0x0000000102ff7812 */ /* 0x000fe2000786c0ff */
[----:B------:R-:W5:Y:S01]  /*4960*/  @!P0 LDG.E.U16 R194, desc[UR22][R6.64] ;  /* 0x0000001606c28981 */ /* 0x000f62000c1e1500 */
[-C--:B--2---:R-:W-:Y:S01]  /*4970*/  IADD3 R8, P0, PT, R31, R54.reuse, RZ ;  /* 0x000000361f087210 */ /* 0x084fe20007f1e0ff */
[----:B------:R-:W-:Y:S02]  /*4980*/  IMAD R5, R52, 0x19, RZ ;  /* 0x0000001934057824 */ /* 0x000fe400078e02ff */
[----:B------:R0:W5:Y:S01]  /*4990*/  @P1 LDG.E.U16 R189, desc[UR22][R16.64] ;  /* 0x0000001610bd1981 */ /* 0x000162000c1e1500 */
[C---:B------:R-:W-:Y:S01]  /*49a0*/  VIADD R4, R10.reuse, 0xfffffff9 ;  /* 0xfffffff90a047836 */ /* 0x040fe20000000000 */
[----:B------:R-:W-:Y:S01]  /*49b0*/  IADD3 R18, P1, PT, R33, R54, RZ ;  /* 0x0000003621127210 */ /* 0x000fe20007f3e0ff */
[----:B------:R-:W-:Y:S01]  /*49c0*/  VIADD R2, R10, 0xfffffffc ;  /* 0xfffffffc0a027836 */ /* 0x000fe20000000000 */
[-C--:B------:R-:W-:Y:S01]  /*49d0*/  LEA.HI.X.SX32 R9, R19, R55.reuse, 0x1, P0 ;  /* 0x0000003713097211 */ /* 0x080fe200000f0eff */
[----:B------:R-:W-:Y:S01]  /*49e0*/  IMAD R224, R52, 0x6, RZ ;  /* 0x0000000634e07824 */ /* 0x000fe200078e02ff */
[----:B------:R-:W-:-:S02]  /*49f0*/  LEA.HI.X.SX32 R19, R5, R55, 0x1, P1 ;  /* 0x0000003705137211 */ /* 0x000fc400008f0eff */
[----:B0-----:R-:W-:Y:S02]  /*4a00*/  PRMT R16, RZ, 0x7610, R16 ;  /* 0x00007610ff107816 */ /* 0x001fe40000000010 */
[----:B------:R-:W-:Y:S02]  /*4a10*/  PRMT R17, RZ, 0x7610, R17 ;  /* 0x00007610ff117816 */ /* 0x000fe40000000011 */
[----:B------:R-:W-:Y:S02]  /*4a20*/  ISETP.GE.U32.AND P1, PT, R4, 0x7fffffba, PT ;  /* 0x7fffffba0400780c */ /* 0x000fe40003f26070 */
[----:B------:R-:W-:Y:S01]  /*4a30*/  ISETP.GE.U32.AND P0, PT, R2, 0x7fffffbd, PT ;  /* 0x7fffffbd0200780c */ /* 0x000fe20003f06070 */
[----:B------:R-:W5:Y:S01]  /*4a40*/  @P5 LDG.E.U16 R16, desc[UR22][R8.64] ;  /* 0x0000001608105981 */ /* 0x000f62000c1e1500 */
[----:B------:R-:W-:Y:S01]  /*4a50*/  IMAD R215, R52, 0x3, RZ ;  /* 0x0000000334d77824 */ /* 0x000fe200078e02ff */
[-C--:B------:R-:W-:Y:S02]  /*4a60*/  IADD3 R6, P5, PT, R219, R54.reuse, RZ ;  /* 0x00000036db067210 */ /* 0x080fe40007fbe0ff */
[----:B------:R0:W5:Y:S01]  /*4a70*/  @P3 LDG.E.U16 R17, desc[UR22][R18.64] ;  /* 0x0000001612113981 */ /* 0x000162000c1e1500 */
[----:B------:R-:W-:-:S02]  /*4a80*/  IADD3 R4, P3, PT, R224, R54, RZ ;  /* 0x00000036e0047210 */ /* 0x000fc40007f7e0ff */
[----:B------:R-:W-:Y:S02]  /*4a90*/  SHF.R.U32.HI R2, RZ, 0x4, R11 ;  /* 0x00000004ff027819 */ /* 0x000fe4000001160b */
[----:B------:R-:W-:Y:S01]  /*4aa0*/  PRMT R201, RZ, 0x7610, R201 ;  /* 0x00007610ffc97816 */ /* 0x000fe200000000c9 */
[----:B------:R-:W-:Y:S01]  /*4ab0*/  IMAD R35, R52, 0x36, RZ ;  /* 0x0000003634237824 */ /* 0x000fe200078e02ff */
[----:B------:R-:W-:Y:S02]  /*4ac0*/  SHF.R.U32.HI R20, RZ, 0x5, R11 ;  /* 0x00000005ff147819 */ /* 0x000fe4000001160b */
[----:B------:R-:W-:Y:S02]  /*4ad0*/  PRMT R208, RZ, 0x7610, R208 ;  /* 0x00007610ffd07816 */ /* 0x000fe400000000d0 */
[-C--:B------:R-:W-:Y:S01]  /*4ae0*/  LEA.HI.X.SX32 R7, R224, R55.reuse, 0x1, P5 ;  /* 0x00000037e0077211 */ /* 0x080fe200028f0eff */
[----:B------:R-:W-:Y:S01]  /*4af0*/  IMAD R65, R52, 0x34, RZ ;  /* 0x0000003434417824 */ /* 0x000fe200078e02ff */
[----:B------:R-:W-:-:S02]  /*4b00*/  LEA.HI.X.SX32 R5, R215, R55, 0x1, P3 ;  /* 0x00000037d7057211 */ /* 0x000fc400018f0eff */
[----:B------:R-:W-:Y:S01]  /*4b10*/  LOP3.LUT P3, RZ, R2, 0x1, RZ, 0xc0, !PT ;  /* 0x0000000102ff7812 */ /* 0x000fe2000786c0ff */
[----:B------:R2:W5:Y:S01]  /*4b20*/  @!P1 LDG.E.U16 R201, desc[UR22][R6.64] ;  /* 0x0000001606c99981 */ /* 0x000562000c1e1500 */
[----:B------:R-:W-:Y:S01]  /*4b30*/  LOP3.LUT P5, RZ, R20, 0x1, RZ, 0xc0, !PT ;  /* 0x0000000114ff7812 */ /* 0x000fe200078ac0ff */
[C---:B------:R-:W-:Y:S01]  /*4b40*/  IMAD R21, R52.reuse, 0x1b, RZ ;  /* 0x0000001b34157824 */ /* 0x040fe200078e02ff */
[-C--:B------:R-:W-:Y:S01]  /*4b50*/  IADD3 R20, P1, PT, R35, R54.reuse, RZ ;  /* 0x0000003623147210 */ /* 0x080fe20007f3e0ff */
[----:B------:R3:W5:Y:S01]  /*4b60*/  @!P0 LDG.E.U16 R208, desc[UR22][R4.64] ;  /* 0x0000001604d08981 */ /* 0x000762000c1e1500 */
[----:B0-----:R-:W-:Y:S01]  /*4b70*/  IMAD R19, R52, 0x1a, RZ ;  /* 0x0000001a34137824 */ /* 0x001fe200078e02ff */
[----:B------:R-:W-:Y:S01]  /*4b80*/  IADD3 R8, P0, PT, R65, R54, RZ ;  /* 0x0000003641087210 */ /* 0x000fe20007f1e0ff */
[C---:B------:R-:W-:Y:S01]  /*4b90*/  VIADD R2, R10.reuse, 0xfffffff8 ;  /* 0xfffffff80a027836 */ /* 0x040fe20000000000 */
[----:B------:R-:W-:Y:S01]  /*4ba0*/  PRMT R63, RZ, 0x7610, R63 ;  /* 0x00007610ff3f7816 */ /* 0x000fe2000000003f */
[----:B------:R-:W-:Y:S01]  /*4bb0*/  VIADD R18, R10, 0xfffffff1 ;  /* 0xfffffff10a127836 */ /* 0x000fe20000000000 */
[-C--:B------:R-:W-:Y:S01]  /*4bc0*/  LEA.HI.X.SX32 R21, R21, R55.reuse, 0x1, P1 ;  /* 0x0000003715157211 */ /* 0x080fe200008f0eff */
[----:B------:R-:W-:Y:S01]  /*4bd0*/  IMAD R216, R52, 0xe, RZ ;  /* 0x0000000e34d87824 */ /* 0x000fe200078e02ff */
[----:B------:R-:W-:-:S02]  /*4be0*/  LEA.HI.X.SX32 R9, R19, R55, 0x1, P0 ;  /* 0x0000003713097211 */ /* 0x000fc400000f0eff */
[----:B------:R-:W-:Y:S01]  /*4bf0*/  PRMT R62, RZ, 0x7610, R62 ;  /* 0x00007610ff3e7816 */ /* 0x000fe2000000003e */
[----:B------:R-:W-:Y:S01]  /*4c00*/  IMAD R49, R52, 0x1c, RZ ;  /* 0x0000001c34317824 */ /* 0x000fe200078e02ff */
[----:B------:R-:W-:Y:S01]  /*4c10*/  ISETP.GE.U32.AND P0, PT, R2, 0x7fffffb9, PT ;  /* 0x7fffffb90200780c */ /* 0x000fe20003f06070 */
[----:B------:R-:W5:Y:S01]  /*4c20*/  @P3 LDG.E.U16 R63, desc[UR22][R20.64] ;  /* 0x00000016143f3981 */ /* 0x000f62000c1e1500 */
[----:B------:R-:W-:Y:S01]  /*4c30*/  ISETP.GE.U32.AND P1, PT, R18, 0x7fffffb2, PT ;  /* 0x7fffffb21200780c */ /* 0x000fe20003f26070 */
[----:B------:R-:W-:Y:S01]  /*4c40*/  IMAD R214, R52, 0x7, RZ ;  /* 0x0000000734d67824 */ /* 0x000fe200078e02ff */
[-C--:B--2---:R-:W-:Y:S01]  /*4c50*/  IADD3 R6, P3, PT, R216, R54.reuse, RZ ;  /* 0x00000036d8067210 */ /* 0x084fe20007f7e0ff */
[----:B------:R0:W5:Y:S01]  /*4c60*/  @P5 LDG.E.U16 R62, desc[UR22][R8.64] ;  /* 0x00000016083e5981 */ /* 0x000162000c1e1500 */
[----:B---3--:R-:W-:Y:S02]  /*4c70*/  IADD3 R4, P5, PT, R49, R54, RZ ;  /* 0x0000003631047210 */ /* 0x008fe40007fbe0ff */
[----:B------:R-:W-:Y:S01]  /*4c80*/  PRMT R204, RZ, 0x7610, R204 ;  /* 0x00007610ffcc7816 */ /* 0x000fe200000000cc */
[----:B------:R-:W-:Y:S01]  /*4c90*/  IMAD R61, R52, 0x38, RZ ;  /* 0x00000038343d7824 */ /* 0x000fe200078e02ff */
[----:B------:R-:W-:-:S02]  /*4ca0*/  SHF.R.U32.HI R2, RZ, 0x2, R11 ;  /* 0x00000002ff027819 */ /* 0x000fc4000001160b */
[-C--:B------:R-:W-:Y:S02]  /*4cb0*/  LEA.HI.X.SX32 R7, R214, R55.reuse, 0x1, P3 ;  /* 0x00000037d6077211 */ /* 0x080fe400018f0eff */
[----:B------:R-:W-:Y:S01]  /*4cc0*/  PRMT R193, RZ, 0x7610, R193 ;  /* 0x00007610ffc17816 */ /* 0x000fe200000000c1 */
[----:B------:R-:W-:Y:S01]  /*4cd0*/  IMAD R59, R52, 0x3a, RZ ;  /* 0x0000003a343b7824 */ /* 0x000fe200078e02ff */
[----:B------:R-:W-:Y:S01]  /*4ce0*/  LEA.HI.X.SX32 R5, R216, R55, 0x1, P5 ;  /* 0x00000037d8057211 */ /* 0x000fe200028f0eff */
[----:B------:R-:W5:Y:S01]  /*4cf0*/  @!P0 LDG.E.U16 R204, desc[UR22][R6.64] ;  /* 0x0000001606cc8981 */ /* 0x000f62000c1e1500 */
[----:B------:R-:W-:Y:S01]  /*4d00*/  LOP3.LUT P3, RZ, R2, 0x1, RZ, 0xc0, !PT ;  /* 0x0000000102ff7812 */ /* 0x000fe2000786c0ff */
[----:B------:R-:W-:Y:S01]  /*4d10*/  VIADD R2, R10, 0xfffffff6 ;  /* 0xfffffff60a027836 */ /* 0x000fe20000000000 */
[-C--:B0-----:R-:W-:Y:S01]  /*4d20*/  IADD3 R8, P0, PT, R61, R54.reuse, RZ ;  /* 0x000000363d087210 */ /* 0x081fe20007f1e0ff */
[----:B------:R0:W5:Y:S01]  /*4d30*/  @!P1 LDG.E.U16 R193, desc[UR22][R4.64] ;  /* 0x0000001604c19981 */ /* 0x000162000c1e1500 */
[----:B------:R-:W-:Y:S01]  /*4d40*/  IMAD R21, R52, 0x1d, RZ ;  /* 0x0000001d34157824 */ /* 0x000fe200078e02ff */
[----:B------:R-:W-:-:S02]  /*4d50*/  IADD3 R20, P1, PT, R59, R54, RZ ;  /* 0x000000363b147210 */ /* 0x000fc40007f3e0ff */
[----:B------:R-:W-:Y:S02]  /*4d60*/  SHF.R.U32.HI R18, RZ, 0x3, R11 ;  /* 0x00000003ff127819 */ /* 0x000fe4000001160b */
[-C--:B------:R-:W-:Y:S02]  /*4d70*/  LEA.HI.X.SX32 R9, R49, R55.reuse, 0x1, P0 ;  /* 0x0000003731097211 */ /* 0x080fe400000f0eff */
[----:B------:R-:W-:Y:S01]  /*4d80*/  ISETP.GE.U32.AND P0, PT, R2, 0x7fffffb7, PT ;  /* 0x7fffffb70200780c */ /* 0x000fe20003f06070 */
[----:B------:R-:W-:Y:S01]  /*4d90*/  VIADD R2, R10, 0xfffffff4 ;  /* 0xfffffff40a027836 */ /* 0x000fe20000000000 */
[----:B------:R-:W-:Y:S02]  /*4da0*/  PRMT R57, RZ, 0x7610, R57 ;  /* 0x00007610ff397816 */ /* 0x000fe40000000039 */
[-C--:B------:R-:W-:Y:S02]  /*4db0*/  LEA.HI.X.SX32 R21, R21, R55.reuse, 0x1, P1 ;  /* 0x0000003715157211 */ /* 0x080fe400008f0eff */
[----:B------:R-:W-:Y:S01]  /*4dc0*/  LOP3.LUT P5, RZ, R18, 0x1, RZ, 0xc0, !PT ;  /* 0x0000000112ff7812 */ /* 0x000fe200078ac0ff */
[----:B------:R-:W-:Y:S01]  /*4dd0*/  IMAD R223, R52, 0x9, RZ ;  /* 0x0000000934df7824 */ /* 0x000fe200078e02ff */
[----:B------:R-:W-:Y:S01]  /*4de0*/  ISETP.GE.U32.AND P1, PT, R2, 0x7fffffb5, PT ;  /* 0x7fffffb50200780c */ /* 0x000fe20003f26070 */
[----:B------:R-:W5:Y:S01]  /*4df0*/  @P3 LDG.E.U16 R57, desc[UR22][R20.64] ;  /* 0x0000001614393981 */ /* 0x000f62000c1e1500 */
[----:B0-----:R-:W-:Y:S01]  /*4e00*/  IADD3 R4, P3, PT, R45, R54, RZ ;  /* 0x000000362d047210 */ /* 0x001fe20007f7e0ff */
[C---:B------:R-:W-:Y:S01]  /*4e10*/  VIADD R2, R10.reuse, 0xfffffff7 ;  /* 0xfffffff70a027836 */ /* 0x040fe20000000000 */
[----:B------:R-:W-:Y:S01]  /*4e20*/  PRMT R18, RZ, 0x7610, R18 ;  /* 0x00007610ff127816 */ /* 0x000fe20000000012 */
[----:B------:R-:W-:Y:S01]  /*4e30*/  VIADD R7, R10, 0xfffffff2 ;  /* 0xfffffff20a077836 */ /* 0x000fe20000000000 */
[----:B------:R-:W-:-:S02]  /*4e40*/  LEA.HI.X.SX32 R5, R223, R55, 0x1, P3 ;  /* 0x00000037df057211 */ /* 0x000fc400018f0eff */
[----:B------:R-:W-:Y:S01]  /*4e50*/  PRMT R198, RZ, 0x7610, R198 ;  /* 0x00007610ffc67816 */ /* 0x000fe200000000c6 */
[----:B------:R-:W-:Y:S01]  /*4e60*/  IMAD R220, R52, 0xb, RZ ;  /* 0x0000000b34dc7824 */ /* 0x000fe200078e02ff */
[----:B------:R-:W-:Y:S01]  /*4e70*/  ISETP.GE.U32.AND P3, PT, R2, 0x7fffffb8, PT ;  /* 0x7fffffb80200780c */ /* 0x000fe20003f66070 */
[----:B------:R-:W-:Y:S01]  /*4e80*/  VIADD R2, R10, 0xffffffcc ;  /* 0xffffffcc0a027836 */ /* 0x000fe20000000000 */
[----:B------:R-:W-:Y:S01]  /*4e90*/  IADD3 R6, P6, PT, R47, R54, RZ ;  /* 0x000000362f067210 */ /* 0x000fe20007fde0ff */
[----:B------:R0:W5:Y:S01]  /*4ea0*/  @P5 LDG.E.U16 R18, desc[UR22][R8.64] ;  /* 0x0000001608125981 */ /* 0x000162000c1e1500 */
[----:B------:R-:W-:Y:S02]  /*4eb0*/  ISETP.GE.U32.AND P5, PT, R7, 0x7fffffb3, PT ;  /* 0x7fffffb30700780c */ /* 0x000fe40003fa6070 */
[----:B------:R-:W-:Y:S01]  /*4ec0*/  PRMT R197, RZ, 0x7610, R197 ;  /* 0x00007610ffc57816 */ /* 0x000fe200000000c5 */
[----:B------:R2:W5:Y:S01]  /*4ed0*/  @!P0 LDG.E.U16 R198, desc[UR22][R4.64] ;  /* 0x0000001604c68981 */ /* 0x000562000c1e1500 */
[----:B------:R-:W-:-:S02]  /*4ee0*/  LEA.HI.X.SX32 R7, R220, R55, 0x1, P6 ;  /* 0x00000037dc077211 */ /* 0x000fc400030f0eff */
[----:B------:R-:W-:Y:S01]  /*4ef0*/  ISETP.GE.U32.AND P0, PT, R2, 0x7fffff8d, PT ;  /* 0x7fffff8d0200780c */ /* 0x000fe20003f06070 */
[C---:B------:R-:W-:Y:S02]  /*4f00*/  VIADD R2, R10.reuse, 0xffffffcd ;  /* 0xffffffcd0a027836 */ /* 0x040fe40000000000 */
[----:B0-----:R-:W-:Y:S01]  /*4f10*/  VIADD R8, R10, 0xffffffce ;  /* 0xffffffce0a087836 */ /* 0x001fe20000000000 */
[----:B------:R0:W5:Y:S02]  /*4f20*/  @!P1 LDG.E.U16 R197, desc[UR22][R6.64] ;  /* 0x0000001606c59981 */ /* 0x000164000c1e1500 */
[----:B------:R-:W-:Y:S01]  /*4f30*/  ISETP.GE.U32.AND P1, PT, R2, 0x7fffff8e, PT ;  /* 0x7fffff8e0200780c */ /* 0x000fe20003f26070 */
[----:B------:R-:W-:Y:S01]  /*4f40*/  VIADD R2, R10, 0xffffffcf ;  /* 0xffffffcf0a027836 */ /* 0x000fe20000000000 */
[----:B------:R-:W-:Y:S02]  /*4f50*/  SEL R9, RZ, 0x1, P0 ;  /* 0x00000001ff097807 */ /* 0x000fe40000000000 */
[----:B------:R-:W-:Y:S01]  /*4f60*/  ISETP.GE.U32.AND P0, PT, R8, 0x7fffff8f, PT ;  /* 0x7fffff8f0800780c */ /* 0x000fe20003f06070 */
[----:B------:R-:W-:Y:S01]  /*4f70*/  VIADD R8, R10, 0xffffffc8 ;  /* 0xffffffc80a087836 */ /* 0x000fe20000000000 */
[----:B------:R-:W-:-:S02]  /*4f80*/  SEL R22, RZ, 0x1fffe, P1 ;  /* 0x0001fffeff167807 */ /* 0x000fc40000800000 */
[----:B------:R-:W-:Y:S01]  /*4f90*/  ISETP.GE.U32.AND P1, PT, R2, 0x7fffff90, PT ;  /* 0x7fffff900200780c */ /* 0x000fe20003f26070 */
[C---:B------:R-:W-:Y:S01]  /*4fa0*/  VIADD R2, R10.reuse, 0xffffffc9 ;  /* 0xffffffc90a027836 */ /* 0x040fe20000000000 */
[----:B------:R-:W-:Y:S01]  /*4fb0*/  SEL R56, RZ, 0x4, P0 ;  /* 0x00000004ff387807 */ /* 0x000fe20000000000 */
[----:B--2---:R-:W-:Y:S01]  /*4fc0*/  VIADD R5, R10, 0xffffffca ;  /* 0xffffffca0a057836 */ /* 0x004fe20000000000 */
[----:B------:R-:W-:Y:S01]  /*4fd0*/  ISETP.GE.U32.AND P0, PT, R8, 0x7fffff89, PT ;  /* 0x7fffff890800780c */ /* 0x000fe20003f06070 */
[----:B------:R-:W-:Y:S01]  /*4fe0*/  VIADD R4, R10, 0xffffffcb ;  /* 0xffffffcb0a047836 */ /* 0x000fe20000000000 */
[----:B------:R-:W-:Y:S02]  /*4ff0*/  SEL R77, RZ, 0x7fff8, P1 ;  /* 0x0007fff8ff4d7807 */ /* 0x000fe40000800000 */
[----:B------:R-:W-:Y:S01]  /*5000*/  ISETP.GE.U32.AND P1, PT, R2, 0x7fffff8a, PT ;  /* 0x7fffff8a0200780c */ /* 0x000fe20003f26070 */
[----:B0-----:R-:W-:Y:S01]  /*5010*/  VIADD R6, R10, 0xffffffc4 ;  /* 0xffffffc40a067836 */ /* 0x001fe20000000000 */
[----:B------:R-:W-:-:S02]  /*5020*/  SEL R2, RZ, 0x1, P0 ;  /* 0x00000001ff027807 */ /* 0x000fc40000000000 */
[----:B------:R-:W-:Y:S02]  /*5030*/  ISETP.GE.U32.AND P0, PT, R5, 0x7fffff8b, PT ;  /* 0x7fffff8b0500780c */ /* 0x000fe40003f06070 */
[----:B------:R-:W-:Y:S02]  /*5040*/  SEL R5, RZ, 0x1fffe, P1 ;  /* 0x0001fffeff057807 */ /* 0x000fe40000800000 */
[----:B------:R-:W-:Y:S01]  /*5050*/  ISETP.GE.U32.AND P1, PT, R4, 0x7fffff8c, PT ;  /* 0x7fffff8c0400780c */ /* 0x000fe20003f26070 */
[----:B------:R-:W-:Y:S01]  /*5060*/  VIADD R4, R10, 0xffffffc5 ;  /* 0xffffffc50a047836 */ /* 0x000fe20000000000 */
[----:B------:R-:W-:Y:S02]  /*5070*/  SEL R75, RZ, 0x4, P0 ;  /* 0x00000004ff4b7807 */ /* 0x000fe40000000000 */
[----:B------:R-:W-:Y:S01]  /*5080*/  ISETP.GE.U32.AND P0, PT, R6, 0x7fffff85, PT ;  /* 0x7fffff850600780c */ /* 0x000fe20003f06070 */
[----:B------:R-:W-:Y:S01]  /*5090*/  VIADD R6, R10, 0xffffffc6 ;  /* 0xffffffc60a067836 */ /* 0x000fe20000000000 */
[----:B------:R-:W-:-:S02]  /*50a0*/  SEL R38, RZ, 0x7fff8, P1 ;  /* 0x0007fff8ff267807 */ /* 0x000fc40000800000 */
[----:B------:R-:W-:Y:S01]  /*50b0*/  ISETP.GE.U32.AND P1, PT, R4, 0x7fffff86, PT ;  /* 0x7fffff860400780c */ /* 0x000fe20003f26070 */
[----:B------:R-:W-:Y:S01]  /*50c0*/  VIADD R8, R10, 0xffffffc7 ;  /* 0xffffffc70a087836 */ /* 0x000fe20000000000 */
[----:B------:R-:W-:Y:S02]  /*50d0*/  SEL R4, RZ, 0x1, P0 ;  /* 0x00000001ff047807 */ /* 0x000fe40000000000 */
[----:B------:R-:W-:Y:S01]  /*50e0*/  ISETP.GE.U32.AND P0, PT, R6, 0x7fffff87, PT ;  /* 0x7fffff870600780c */ /* 0x000fe20003f06070 */
[----:B------:R-:W-:Y:S01]  /*50f0*/  VIADD R6, R10, 0xffffffc1 ;  /* 0xffffffc10a067836 */ /* 0x000fe20000000000 */
[----:B------:R-:W-:Y:S02]  /*5100*/  SEL R7, RZ, 0x1fffe, P1 ;  /* 0x0001fffeff077807 */ /* 0x000fe40000800000 */
[----:B------:R-:W-:Y:S01]  /*5110*/  ISETP.GE.U32.AND P1, PT, R8, 0x7fffff88, PT ;  /* 0x7fffff880800780c */ /* 0x000fe20003f26070 */
[----:B------:R-:W-:Y:S01]  /*5120*/  VIADD R8, R10, 0xffffffc2 ;  /* 0xffffffc20a087836 */ /* 0x000fe20000000000 */
[----:B------:R-:W-:Y:S01]  /*5130*/  ISETP.GE.U32.AND P6, PT, R6, 0x7fffff82, PT ;  /* 0x7fffff820600780c */ /* 0x000fe20003fc6070 */
[----:B------:R-:W-:Y:S01]  /*5140*/  VIADD R6, R10, 0xffffffc3 ;  /* 0xffffffc30a067836 */ /* 0x000fe20000000000 */
[----:B------:R-:W-:-:S02]  /*5150*/  SEL R71, RZ, 0x4, P0 ;  /* 0x00000004ff477807 */ /* 0x000fc40000000000 */
[----:B------:R-:W-:Y:S02]  /*5160*/  SEL R34, RZ, 0x7fff8, P1 ;  /* 0x0007fff8ff227807 */ /* 0x000fe40000800000 */
[----:B------:R-:W-:Y:S01]  /*5170*/  ISETP.GE.U32.AND P0, PT, R8, 0x7fffff83, PT ;  /* 0x7fffff830800780c */ /* 0x000fe20003f06070 */
[----:B------:R-:W-:Y:S01]  /*5180*/  VIADD R8, R10, 0xffffffdc ;  /* 0xffffffdc0a087836 */ /* 0x000fe20000000000 */
        /* <DEDUP_REMOVED lines=19> */
[C---:B------:R-:W-:Y:S01]  /*52c0*/  VIADD R6, R10.reuse, 0xffffffdb ;  /* 0xffffffdb0a067836 */ /* 0x040fe20000000000 */
[----:B------:R-:W-:Y:S01]  /*52d0*/  SEL R60, RZ, 0x1, P0 ;  /* 0x00000001ff3c7807 */ /* 0x000fe20000000000 */
[----:B------:R-:W-:Y:S01]  /*52e0*/  VIADD R21, R10, 0xffffffd4 ;  /* 0xffffffd40a157836 */ /* 0x000fe20000000000 */
[----:B------:R-:W-:Y:S02]  /*52f0*/  ISETP.GE.U32.AND P0, PT, R8, 0x7fffff9b, PT ;  /* 0x7fffff9b0800780c */ /* 0x000fe40003f06070 */
[----:B------:R-:W-:-:S02]  /*5300*/  SEL R163, RZ, 0x1fffe, P1 ;  /* 0x0001fffeffa37807 */ /* 0x000fc40000800000 */
[----:B------:R-:W-:Y:S01]  /*5310*/  ISETP.GE.U32.AND P1, PT, R6, 0x7fffff9c, PT ;  /* 0x7fffff9c0600780c */ /* 0x000fe20003f26070 */
[C---:B------:R-:W-:Y:S01]  /*5320*/  VIADD R6, R10.reuse, 0xffffffd5 ;  /* 0xffffffd50a067836 */ /* 0x040fe20000000000 */
[----:B------:R-:W-:Y:S01]  /*5330*/  SEL R8, RZ, 0x4, P0 ;  /* 0x00000004ff087807 */ /* 0x000fe20000000000 */
[C---:B------:R-:W-:Y:S01]  /*5340*/  VIADD R24, R10.reuse, 0xffffffd6 ;  /* 0xffffffd60a187836 */ /* 0x040fe20000000000 */
        /* <DEDUP_REMOVED lines=9> */
[----:B------:R-:W-:Y:S02]  /*53e0*/  ISETP.GE.U32.AND P1, PT, R21, 0x7fffff98, PT ;  /* 0x7fffff981500780c */ /* 0x000fe40003f26070 */
[----:B------:R-:W-:Y:S02]  /*53f0*/  SEL R21, RZ, 0x4, P0 ;  /* 0x00000004ff157807 */ /* 0x000fe40000000000 */
[----:B------:R-:W-:Y:S02]  /*5400*/  ISETP.GE.U32.AND P0, PT, R6, 0x7fffff91, PT ;  /* 0x7fffff910600780c */ /* 0x000fe40003f06070 */
[----:B------:R-:W-:Y:S01]  /*5410*/  SEL R6, RZ, 0x7fff8, P1 ;  /* 0x0007fff8ff067807 */ /* 0x000fe20000800000 */
[----:B------:R-:W-:Y:S01]  /*5420*/  VIADD R26, R10, 0xffffffd2 ;  /* 0xffffffd20a1a7836 */ /* 0x000fe20000000000 */
[----:B------:R-:W-:Y:S01]  /*5430*/  ISETP.GE.U32.AND P1, PT, R24, 0x7fffff92, PT ;  /* 0x7fffff921800780c */ /* 0x000fe20003f26070 */
[----:B------:R-:W-:Y:S01]  /*5440*/  VIADD R24, R10, 0xffffffd3 ;  /* 0xffffffd30a187836 */ /* 0x000fe20000000000 */
[----:B------:R-:W-:Y:S01]  /*5450*/  SEL R66, RZ, 0x1, P0 ;  /* 0x00000001ff427807 */ /* 0x000fe20000000000 */
[----:B------:R-:W-:Y:S01]  /*5460*/  IMAD.IADD R40, R2, 0x1, R5 ;  /* 0x0000000102287824 */ /* 0x000fe200078e0205 */
[----:B------:R-:W-:Y:S01]  /*5470*/  SEL R167, RZ, 0x1fffe, P1 ;  /* 0x0001fffeffa77807 */ /* 0x000fe20000800000 */
[----:B------:R-:W-:Y:S01]  /*5480*/  IMAD.IADD R58, R4, 0x1, R7 ;  /* 0x00000001043a7824 */ /* 0x000fe200078e0207 */
[----:B------:R-:W-:Y:S01]  /*5490*/  ISETP.GE.U32.AND P0, PT, R26, 0x7fffff93, PT ;  /* 0x7fffff931a00780c */ /* 0x000fe20003f06070 */
[----:B------:R-:W-:Y:S01]  /*54a0*/  IMAD R5, R52, 0x3c, RZ ;  /* 0x0000003c34057824 */ /* 0x000fe200078e02ff */
[----:B------:R-:W-:Y:S01]  /*54b0*/  ISETP.GE.U32.AND P1, PT, R24, 0x7fffff94, PT ;  /* 0x7fffff941800780c */ /* 0x000fe20003f26070 */
[C---:B------:R-:W-:Y:S01]  /*54c0*/  IMAD R7, R52.reuse, 0x3e, RZ ;  /* 0x0000003e34077824 */ /* 0x040fe200078e02ff */
[----:B------:R-:W-:Y:S01]  /*54d0*/  SEL R4, RZ, 0x4, P0 ;  /* 0x00000004ff047807 */ /* 0x000fe20000000000 */
[----:B------:R-:W-:Y:S01]  /*54e0*/  IMAD.IADD R30, R9, 0x1, R22 ;  /* 0x00000001091e7824 */ /* 0x000fe200078e0216 */
[----:B------:R-:W-:Y:S01]  /*54f0*/  SEL R9, RZ, 0x7fff8, P1 ;  /* 0x0007fff8ff097807 */ /* 0x000fe20000800000 */
[C---:B------:R-:W-:Y:S01]  /*5500*/  IMAD R45, R52.reuse, 0x1f, RZ ;  /* 0x0000001f342d7824 */ /* 0x040fe200078e02ff */
[-C--:B------:R-:W-:Y:S01]  /*5510*/  IADD3 R50, P0, PT, R5, R54.reuse, RZ ;  /* 0x0000003605327210 */ /* 0x080fe20007f1e0ff */
[C---:B------:R-:W-:Y:S01]  /*5520*/  IMAD R91, R52.reuse, 0x42, RZ ;  /* 0x00000042345b7824 */ /* 0x040fe200078e02ff */
[-C--:B------:R-:W-:Y:S01]  /*5530*/  IADD3 R92, P1, PT, R7, R54.reuse, RZ ;  /* 0x00000036075c7210 */ /* 0x080fe20007f3e0ff */
[C---:B------:R-:W-:Y:S01]  /*5540*/  IMAD.SHL.U32 R47, R52.reuse, 0x20, RZ ;  /* 0x00000020342f7824 */ /* 0x040fe200078e00ff */
[-C--:B------:R-:W-:Y:S01]  /*5550*/  LEA.HI.X.SX32 R51, R23, R55.reuse, 0x1, P0 ;  /* 0x0000003717337211 */ /* 0x080fe200000f0eff */
[C---:B------:R-:W-:Y:S01]  /*5560*/  IMAD R49, R52.reuse, 0x21, RZ ;  /* 0x0000002134317824 */ /* 0x040fe200078e02ff */
[-C--:B------:R-:W-:Y:S01]  /*5570*/  LEA.HI.X.SX32 R93, R45, R55.reuse, 0x1, P1 ;  /* 0x000000372d5d7211 */ /* 0x080fe200008f0eff */
[C---:B------:R-:W-:Y:S01]  /*5580*/  IMAD R85, R52.reuse, 0x44, RZ ;  /* 0x0000004434557824 */ /* 0x040fe200078e02ff */
[CC--:B------:R-:W-:Y:S01]  /*5590*/  LEA R22, P0, R52.reuse, R54.reuse, 0x6 ;  /* 0x0000003634167211 */ /* 0x0c0fe200078030ff */
[C---:B------:R-:W-:Y:S01]  /*55a0*/  IMAD R89, R52.reuse, 0x46, RZ ;  /* 0x0000004634597824 */ /* 0x040fe200078e02ff */
[-C--:B------:R-:W-:Y:S01]  /*55b0*/  IADD3 R90, P1, PT, R91, R54.reuse, RZ ;  /* 0x000000365b5a7210 */ /* 0x080fe20007f3e0ff */
[C---:B------:R-:W-:Y:S01]  /*55c0*/  IMAD R79, R52.reuse, 0x23, RZ ;  /* 0x00000023344f7824 */ /* 0x040fe200078e02ff */
[-C--:B------:R-:W-:Y:S01]  /*55d0*/  LEA.HI.X.SX32 R23, R47, R55.reuse, 0x1, P0 ;  /* 0x000000372f177211 */ /* 0x080fe200000f0eff */
[C---:B------:R-:W-:Y:S01]  /*55e0*/  IMAD R87, R52.reuse, 0x48, RZ ;  /* 0x0000004834577824 */ /* 0x040fe200078e02ff */
[----:B------:R-:W-:Y:S01]  /*55f0*/  LEA.HI.X.SX32 R91, R49, R55, 0x1, P1 ;  /* 0x00000037315b7211 */ /* 0x000fe200008f0eff */
[----:B------:R-:W-:Y:S01]  /*5600*/  IMAD R169, R52, 0x4a, RZ ;  /* 0x0000004a34a97824 */ /* 0x000fe200078e02ff */
[----:B------:R-:W-:-:S02]  /*5610*/  IADD3 R48, P0, PT, R85, R54, RZ ;  /* 0x0000003655307210 */ /* 0x000fc40007f1e0ff */
[-C--:B------:R-:W-:Y:S01]  /*5620*/  IADD3 R88, P1, PT, R89, R54.reuse, RZ ;  /* 0x0000003659587210 */ /* 0x080fe20007f3e0ff */
[C---:B------:R-:W-:Y:S01]  /*5630*/  IMAD R81, R52.reuse, 0x25, RZ ;  /* 0x0000002534517824 */ /* 0x040fe200078e02ff */
[-C--:B------:R-:W-:Y:S01]  /*5640*/  LEA.HI.X.SX32 R49, R25, R55.reuse, 0x1, P0 ;  /* 0x0000003719317211 */ /* 0x080fe200000f0eff */
[C---:B------:R-:W-:Y:S01]  /*5650*/  IMAD R171, R52.reuse, 0x4c, RZ ;  /* 0x0000004c34ab7824 */ /* 0x040fe200078e02ff */
[-C--:B------:R-:W-:Y:S01]  /*5660*/  LEA.HI.X.SX32 R89, R79, R55.reuse, 0x1, P1 ;  /* 0x000000374f597211 */ /* 0x080fe200008f0eff */
[C---:B------:R-:W-:Y:S01]  /*5670*/  IMAD R173, R52.reuse, 0x4e, RZ ;  /* 0x0000004e34ad7824 */ /* 0x040fe200078e02ff */
[-C--:B------:R-:W-:Y:S02]  /*5680*/  IADD3 R24, P0, PT, R87, R54.reuse, RZ ;  /* 0x0000003657187210 */ /* 0x080fe40007f1e0ff */
        /* <DEDUP_REMOVED lines=8> */
[----:B------:R-:W-:Y:S01]  /*5710*/  IMAD R45, R52, 0x29, RZ ;  /* 0x00000029342d7824 */ /* 0x000fe200078e02ff */
[-C--:B------:R-:W-:Y:S01]  /*5720*/  LEA.HI.X.SX32 R47, R29, R55.reuse, 0x1, P0 ;  /* 0x000000371d2f7211 */ /* 0x080fe200000f0eff */
[----:B------:R-:W-:Y:S01]  /*5730*/  VIADD R2, R10, 0xffffffc0 ;  /* 0xffffffc00a027836 */ /* 0x000fe20000000000 */
[-C--:B------:R-:W-:Y:S01]  /*5740*/  LEA.HI.X.SX32 R85, R83, R55.reuse, 0x1, P1 ;  /* 0x0000003753557211 */ /* 0x080fe200008f0eff */
[C---:B------:R-:W-:Y:S01]  /*5750*/  IMAD R39, R52.reuse, 0x54, RZ ;  /* 0x0000005434277824 */ /* 0x040fe200078e02ff */
[-C--:B------:R-:W-:Y:S02]  /*5760*/  IADD3 R26, P0, PT, R175, R54.reuse, RZ ;  /* 0x00000036af1a7210 */ /* 0x080fe40007f1e0ff */
[----:B------:R-:W-:Y:S01]  /*5770*/  IADD3 R82, P1, PT, R79, R54, RZ ;  /* 0x000000364f527210 */ /* 0x000fe20007f3e0ff */
[----:B------:R-:W-:Y:S01]  /*5780*/  IMAD R81, R52, 0x56, RZ ;  /* 0x0000005634517824 */ /* 0x000fe200078e02ff */
[----:B------:R-:W-:-:S02]  /*5790*/  LEA.HI.X.SX32 R27, R27, R55, 0x1, P0 ;  /* 0x000000371b1b7211 */ /* 0x000fc400000f0eff */
[-C--:B------:R-:W-:Y:S02]  /*57a0*/  LEA.HI.X.SX32 R83, R45, R55.reuse, 0x1, P1 ;  /* 0x000000372d537211 */ /* 0x080fe400008f0eff */
[----:B------:R-:W-:Y:S02]  /*57b0*/  ISETP.GE.U32.AND P0, PT, R2, 0x7fffff81, PT ;  /* 0x7fffff810200780c */ /* 0x000fe40003f06070 */
[----:B------:R-:W-:Y:S01]  /*57c0*/  IADD3 R44, P1, PT, R39, R54, RZ ;  /* 0x00000036272c7210 */ /* 0x000fe20007f3e0ff */
[C---:B------:R-:W-:Y:S01]  /*57d0*/  IMAD R29, R52.reuse, 0x2b, RZ ;  /* 0x0000002b341d7824 */ /* 0x040fe200078e02ff */
[----:B------:R-:W-:Y:S01]  /*57e0*/  SEL R159, RZ, 0x1fffe, P6 ;  /* 0x0001fffeff9f7807 */ /* 0x000fe20003000000 */
[----:B------:R-:W-:Y:S01]  /*57f0*/  IMAD R39, R52, 0x58, RZ ;  /* 0x0000005834277824 */ /* 0x000fe200078e02ff */
[----:B------:R-:W-:Y:S02]  /*5800*/  SEL R28, RZ, 0x1, P0 ;  /* 0x00000001ff1c7807 */ /* 0x000fe40000000000 */
[----:B------:R-:W-:-:S02]  /*5810*/  LEA.HI.X.SX32 R45, R43, R55, 0x1, P1 ;  /* 0x000000372b2d7211 */ /* 0x000fc400008f0eff */
[-C--:B------:R-:W-:Y:S01]  /*5820*/  IADD3 R80, P1, PT, R81, R54.reuse, RZ ;  /* 0x0000003651507210 */ /* 0x080fe20007f3e0ff */
[----:B------:R-:W-:Y:S02]  /*5830*/  IMAD.IADD R159, R28, 0x1, R159 ;  /* 0x000000011c9f7824 */ /* 0x000fe400078e029f */
[C---:B------:R-:W-:Y:S01]  /*5840*/  IMAD R79, R52.reuse, 0x5a, RZ ;  /* 0x0000005a344f7824 */ /* 0x040fe200078e02ff */
[-C--:B------:R-:W-:Y:S02]  /*5850*/  LEA.HI.X.SX32 R81, R29, R55.reuse, 0x1, P1 ;  /* 0x000000371d517211 */ /* 0x080fe400008f0eff */
[----:B------:R-:W-:Y:S01]  /*5860*/  IADD3 R28, P1, PT, R39, R54, RZ ;  /* 0x00000036271c7210 */ /* 0x000fe20007f3e0ff */
[C---:B------:R-:W-:Y:S02]  /*5870*/  IMAD R39, R52.reuse, 0x2d, RZ ;  /* 0x0000002d34277824 */ /* 0x040fe400078e02ff */
[----:B------:R-:W-:Y:S01]  /*5880*/  IMAD R43, R52, 0x5c, RZ ;  /* 0x0000005c342b7824 */ /* 0x000fe200078e02ff */
[----:B------:R-:W-:-:S02]  /*5890*/  LEA.HI.X.SX32 R29, R67, R55, 0x1, P1 ;  /* 0x00000037431d7211 */ /* 0x000fc400008f0eff */
[-C--:B------:R-:W-:Y:S01]  /*58a0*/  IADD3 R78, P1, PT, R79, R54.reuse, RZ ;  /* 0x000000364f4e7210 */ /* 0x080fe20007f3e0ff */
[----:B------:R-:W-:Y:S02]  /*58b0*/  IMAD.IADD R161, R42, 0x1, R161 ;  /* 0x000000012aa17824 */ /* 0x000fe400078e02a1 */
[----:B------:R-:W-:Y:S01]  /*58c0*/  IMAD R67, R52, 0x5e, RZ ;  /* 0x0000005e34437824 */ /* 0x000fe200078e02ff */
[-C--:B------:R-:W-:Y:S02]  /*58d0*/  LEA.HI.X.SX32 R79, R39, R55.reuse, 0x1, P1 ;  /* 0x00000037274f7211 */ /* 0x080fe400008f0eff */
[-C--:B------:R-:W-:Y:S01]  /*58e0*/  IADD3 R42, P1, PT, R43, R54.reuse, RZ ;  /* 0x000000362b2a7210 */ /* 0x080fe20007f3e0ff */
[----:B------:R-:W-:Y:S01]  /*58f0*/  IMAD.IADD R60, R60, 0x1, R163 ;  /* 0x000000013c3c7824 */ /* 0x000fe200078e02a3 */
[----:B------:R-:W-:Y:S01]  /*5900*/  LOP3.LUT R30, R30, 0x3, RZ, 0xc0, !PT ;  /* 0x000000031e1e7812 */ /* 0x000fe200078ec0ff */
[C---:B------:R-:W-:Y:S01]  /*5910*/  IMAD R39, R52.reuse, 0x2f, RZ ;  /* 0x0000002f34277824 */ /* 0x040fe200078e02ff */
[----:B------:R-:W-:Y:S01]  /*5920*/  LEA.HI.X.SX32 R43, R41, R55, 0x1, P1 ;  /* 0x00000037292b7211 */ /* 0x000fe200008f0eff */
[----:B------:R-:W-:Y:S01]  /*5930*/  IMAD R163, R52, 0x60, RZ ;  /* 0x0000006034a37824 */ /* 0x000fe200078e02ff */
[----:B------:R-:W-:-:S02]  /*5940*/  IADD3 R76, P1, PT, R67, R54, RZ ;  /* 0x00000036434c7210 */ /* 0x000fc40007f3e0ff */
[----:B------:R-:W-:Y:S01]  /*5950*/  IADD3 R56, PT, PT, R30, R77, R56 ;  /* 0x0000004d1e387210 */ /* 0x000fe20007ffe038 */
[C---:B------:R-:W-:Y:S01]  /*5960*/  IMAD R67, R52.reuse, 0x62, RZ ;  /* 0x0000006234437824 */ /* 0x040fe200078e02ff */
[-C--:B------:R-:W-:Y:S02]  /*5970*/  LEA.HI.X.SX32 R77, R39, R55.reuse, 0x1, P1 ;  /* 0x00000037274d7211 */ /* 0x080fe400008f0eff */
[-C--:B------:R-:W-:Y:S01]  /*5980*/  IADD3 R30, P1, PT, R163, R54.reuse, RZ ;  /* 0x00000036a31e7210 */ /* 0x080fe20007f3e0ff */
[----:B------:R-:W-:Y:S01]  /*5990*/  IMAD R41, R52, 0x31, RZ ;  /* 0x0000003134297824 */ /* 0x000fe200078e02ff */
[----:B------:R-:W-:Y:S01]  /*59a0*/  LOP3.LUT R40, R40, 0x3, RZ, 0xc0, !PT ;  /* 0x0000000328287812 */ /* 0x000fe200078ec0ff */
[----:B------:R-:W-:Y:S01]  /*59b0*/  IMAD R39, R52, 0x64, RZ ;  /* 0x0000006434277824 */ /* 0x000fe200078e02ff */
[----:B------:R-:W-:Y:S02]  /*59c0*/  LEA.HI.X.SX32 R31, R31, R55, 0x1, P1 ;  /* 0x000000371f1f7211 */ /* 0x000fe400008f0eff */
[----:B------:R-:W-:-:S02]  /*59d0*/  IADD3 R74, P1, PT, R67, R54, RZ ;  /* 0x00000036434a7210 */ /* 0x000fc40007f3e0ff */
[----:B------:R-:W-:Y:S01]  /*59e0*/  IADD3 R94, PT, PT, R40, R38, R75 ;  /* 0x00000026285e7210 */ /* 0x000fe20007ffe04b */
[----:B------:R-:W-:Y:S01]  /*59f0*/  IMAD R67, R52, 0x66, RZ ;  /* 0x0000006634437824 */ /* 0x000fe200078e02ff */
[----:B------:R-:W-:Y:S02]  /*5a00*/  LOP3.LUT R58, R58, 0x3, RZ, 0xc0, !PT ;  /* 0x000000033a3a7812 */ /* 0x000fe400078ec0ff */
[----:B------:R-:W-:Y:S02]  /*5a10*/  LEA.HI.X.SX32 R75, R41, R55, 0x1, P1 ;  /* 0x00000037294b7211 */ /* 0x000fe400008f0eff */
[----:B------:R-:W-:Y:S01]  /*5a20*/  IADD3 R70, P1, PT, R39, R54, RZ ;  /* 0x0000003627467210 */ /* 0x000fe20007f3e0ff */
[----:B------:R-:W-:Y:S01]  /*5a30*/  IMAD R39, R52, 0x33, RZ ;  /* 0x0000003334277824 */ /* 0x000fe200078e02ff */
[----:B------:R-:W-:Y:S01]  /*5a40*/  IADD3 R58, PT, PT, R58, R34, R71 ;  /* 0x000000223a3a7210 */ /* 0x000fe20007ffe047 */
[----:B------:R-:W-:Y:S01]  /*5a50*/  IMAD R163, R52, 0x68, RZ ;  /* 0x0000006834a37824 */ /* 0x000fe200078e02ff */
[----:B------:R-:W-:-:S02]  /*5a60*/  LOP3.LUT R159, R159, 0x3, RZ, 0xc0, !PT ;  /* 0x000000039f9f7812 */ /* 0x000fc400078ec0ff */
[-C--:B------:R-:W-:Y:S02]  /*5a70*/  LEA.HI.X.SX32 R71, R33, R55.reuse, 0x1, P1 ;  /* 0x0000003721477211 */ /* 0x080fe400008f0eff */
[----:B------:R-:W-:Y:S02]  /*5a80*/  IADD3 R72, P1, PT, R67, R54, RZ ;  /* 0x0000003643487210 */ /* 0x000fe40007f3e0ff */
[----:B------:R-:W-:Y:S01]  /*5a90*/  IADD3 R159, PT, PT, R159, R32, R73 ;  /* 0x000000209f9f7210 */ /* 0x000fe20007ffe049 */
[C---:B------:R-:W-:Y:S01]  /*5aa0*/  IMAD R67, R52.reuse, 0x6a, RZ ;  /* 0x0000006a34437824 */ /* 0x040fe200078e02ff */
[-C--:B------:R-:W-:Y:S02]  /*5ab0*/  LEA.HI.X.SX32 R73, R39, R55.reuse, 0x1, P1 ;  /* 0x0000003727497211 */ /* 0x080fe400008f0eff */
[----:B------:R-:W-:Y:S01]  /*5ac0*/  IADD3 R32, P1, PT, R163, R54, RZ ;  /* 0x00000036a3207210 */ /* 0x000fe20007f3e0ff */
[----:B------:R-:W-:Y:S01]  /*5ad0*/  IMAD R41, R52, 0x35, RZ ;  /* 0x0000003534297824 */ /* 0x000fe200078e02ff */
[----:B------:R-:W-:Y:S01]  /*5ae0*/  LOP3.LUT R60, R60, 0x3, RZ, 0xc0, !PT ;  /* 0x000000033c3c7812 */ /* 0x000fe200078ec0ff */
[----:B------:R-:W-:Y:S01]  /*5af0*/  IMAD R163, R52, 0x6c, RZ ;  /* 0x0000006c34a37824 */ /* 0x000fe200078e02ff */
[----:B------:R-:W-:-:S02]  /*5b00*/  LEA.HI.X.SX32 R33, R65, R55, 0x1, P1 ;  /* 0x0000003741217211 */ /* 0x000fc400008f0eff */
[-C--:B------:R-:W-:Y:S02]  /*5b10*/  IADD3 R38, P1, PT, R67, R54.reuse, RZ ;  /* 0x0000003643267210 */ /* 0x080fe40007f3e0ff */
[----:B------:R-:W-:Y:S01]  /*5b20*/  IADD3 R8, PT, PT, R60, R69, R8 ;  /* 0x000000453c087210 */ /* 0x000fe20007ffe008 */
        /* <DEDUP_REMOVED lines=8> */
[----:B------:R-:W-:Y:S01]  /*5bb0*/  IADD3 R68, P1, PT, R69, R54, RZ ;  /* 0x0000003645447210 */ /* 0x000fe20007f3e0ff */
[----:B------:R-:W-:Y:S01]  /*5bc0*/  IMAD.IADD R66, R66, 0x1, R167 ;  /* 0x0000000142427824 */ /* 0x000fe200078e02a7 */
[----:B------:R-:W-:Y:S01]  /*5bd0*/  IADD3 R20, PT, PT, R161, R95, R20 ;  /* 0x0000005fa1147210 */ /* 0x000fe20007ffe014 */
[----:B------:R-:W-:Y:S01]  /*5be0*/  IMAD R95, R52, 0x72, RZ ;  /* 0x00000072345f7824 */ /* 0x000fe200078e02ff */
[----:B------:R-:W-:-:S02]  /*5bf0*/  LOP3.LUT R64, R64, 0x3, RZ, 0xc0, !PT ;  /* 0x0000000340407812 */ /* 0x000fc400078ec0ff */
[-C--:B------:R-:W-:Y:S02]  /*5c00*/  LEA.HI.X.SX32 R69, R65, R55.reuse, 0x1, P1 ;  /* 0x0000003741457211 */ /* 0x080fe400008f0eff */
[----:B------:R-:W-:Y:S02]  /*5c10*/  IADD3 R34, P1, PT, R67, R54, RZ ;  /* 0x0000003643227210 */ /* 0x000fe40007f3e0ff */
[----:B------:R-:W-:Y:S01]  /*5c20*/  IADD3 R6, PT, PT, R64, R6, R21 ;  /* 0x0000000640067210 */ /* 0x000fe20007ffe015 */
[----:B------:R-:W-:Y:S01]  /*5c30*/  IMAD R21, R52, 0x39, RZ ;  /* 0x0000003934157824 */ /* 0x000fe200078e02ff */
[----:B------:R-:W-:Y:S01]  /*5c40*/  LOP3.LUT R60, R66, 0x3, RZ, 0xc0, !PT ;  /* 0x00000003423c7812 */ /* 0x000fe200078ec0ff */
[C---:B------:R-:W-:Y:S01]  /*5c50*/  IMAD R65, R52.reuse, 0x74, RZ ;  /* 0x0000007434417824 */ /* 0x040fe200078e02ff */
[----:B------:R-:W-:Y:S02]  /*5c60*/  LEA.HI.X.SX32 R35, R61, R55, 0x1, P1 ;  /* 0x000000373d237211 */ /* 0x000fe400008f0eff */
[----:B------:R-:W-:Y:S01]  /*5c70*/  IADD3 R66, P1, PT, R95, R54, RZ ;  /* 0x000000365f427210 */ /* 0x000fe20007f3e0ff */
[----:B------:R-:W-:-:S03]  /*5c80*/  IMAD R61, R52, 0x76, RZ ;  /* 0x00000076343d7824 */ /* 0x000fc600078e02ff */
[----:B------:R-:W-:Y:S02]  /*5c90*/  LEA.HI.X.SX32 R67, R21, R55, 0x1, P1 ;  /* 0x0000003715437211 */ /* 0x000fe400008f0eff */
[-C--:B------:R-:W-:Y:S02]  /*5ca0*/  IADD3 R64, P1, PT, R65, R54.reuse, RZ ;  /* 0x0000003641407210 */ /* 0x080fe40007f3e0ff */
[----:B------:R-:W-:Y:S01]  /*5cb0*/  IADD3 R4, PT, PT, R60, R9, R4 ;  /* 0x000000093c047210 */ /* 0x000fe20007ffe004 */
[C---:B------:R-:W-:Y:S01]  /*5cc0*/  IMAD R9, R52.reuse, 0x3b, RZ ;  /* 0x0000003b34097824 */ /* 0x040fe200078e02ff */
[----:B------:R-:W-:Y:S01]  /*5cd0*/  LOP3.LUT R159, R159, 0xf, RZ, 0xc0, !PT ;  /* 0x0000000f9f9f7812 */ /* 0x000fe200078ec0ff */
[----:B------:R-:W-:Y:S01]  /*5ce0*/  IMAD R95, R52, 0x78, RZ ;  /* 0x00000078345f7824 */ /* 0x000fe200078e02ff */
[-C--:B------:R-:W-:Y:S02]  /*5cf0*/  LEA.HI.X.SX32 R65, R59, R55.reuse, 0x1, P1 ;  /* 0x000000373b417211 */ /* 0x080fe400008f0eff */
[----:B------:R-:W-:Y:S01]  /*5d00*/  IADD3 R60, P1, PT, R61, R54, RZ ;  /* 0x000000363d3c7210 */ /* 0x000fe20007f3e0ff */
[----:B------:R-:W-:Y:S01]  /*5d10*/  IMAD R159, R58, 0x10, R159 ;  /* 0x000000103a9f7824 */ /* 0x000fe200078e029f */
[----:B------:R-:W-:Y:S01]  /*5d20*/  LOP3.LUT R21, R4, 0xf, RZ, 0xc0, !PT ;  /* 0x0000000f04157812 */ /* 0x000fe200078ec0ff */
[----:B------:R-:W-:Y:S01]  /*5d30*/  IMAD R161, R52, 0x7a, RZ ;  /* 0x0000007a34a17824 */ /* 0x000fe200078e02ff */
[----:B------:R-:W-:-:S02]  /*5d40*/  LEA.HI.X.SX32 R61, R9, R55, 0x1, P1 ;  /* 0x00000037093d7211 */ /* 0x000fc400008f0eff */
[-C--:B------:R-:W-:Y:S01]  /*5d50*/  IADD3 R58, P1, PT, R95, R54.reuse, RZ ;  /* 0x000000365f3a7210 */ /* 0x080fe20007f3e0ff */
[----:B------:R-:W-:Y:S02]  /*5d60*/  IMAD R160, R6, 0x10, R21 ;  /* 0x0000001006a07824 */ /* 0x000fe400078e0215 */
[----:B------:R-:W-:Y:S01]  /*5d70*/  IMAD.SHL.U32 R9, R94, 0x100, RZ ;  /* 0x000001005e097824 */ /* 0x000fe200078e00ff */
[-C--:B------:R-:W-:Y:S01]  /*5d80*/  LEA.HI.X.SX32 R59, R5, R55.reuse, 0x1, P1 ;  /* 0x00000037053b7211 */ /* 0x080fe200008f0eff */
[C---:B------:R-:W-:Y:S01]  /*5d90*/  IMAD R21, R52.reuse, 0x3d, RZ ;  /* 0x0000003d34157824 */ /* 0x040fe200078e02ff */
[-C--:B------:R-:W-:Y:S01]  /*5da0*/  IADD3 R4, P1, PT, R161, R54.reuse, RZ ;  /* 0x00000036a1047210 */ /* 0x080fe20007f3e0ff */
[----:B------:R-:W-:Y:S01]  /*5db0*/  IMAD R163, R52, 0x7c, RZ ;  /* 0x0000007c34a37824 */ /* 0x000fe200078e02ff */
[----:B------:R-:W-:Y:S01]  /*5dc0*/  LOP3.LUT R9, R9, 0xf00, RZ, 0xe2, !PT ;  /* 0x00000f0009097812 */ /* 0x000fe200078ee2ff */
[----:B------:R-:W-:Y:S01]  /*5dd0*/  IMAD.SHL.U32 R8, R8, 0x100, RZ ;  /* 0x0000010008087824 */ /* 0x000fe200078e00ff */
[-C--:B------:R-:W-:Y:S01]  /*5de0*/  LEA.HI.X.SX32 R5, R21, R55.reuse, 0x1, P1 ;  /* 0x0000003715057211 */ /* 0x080fe200008f0eff */
[----:B------:R-:W-:Y:S01]  /*5df0*/  IMAD R161, R52, 0x7e, RZ ;  /* 0x0000007e34a17824 */ /* 0x000fe200078e02ff */
[----:B------:R-:W-:Y:S01]  /*5e00*/  IADD3 R6, P1, PT, R163, R54, RZ ;  /* 0x00000036a3067210 */ /* 0x000fe20007f3e0ff */
[----:B------:R-:W-:Y:S01]  /*5e10*/  IMAD R56, R56, 0x1000, R9 ;  /* 0x0000100038387824 */ /* 0x000fe200078e0209 */
[----:B------:R-:W-:Y:S01]  /*5e20*/  LOP3.LUT R95, R8, 0xf00, RZ, 0xe2, !PT ;  /* 0x00000f00085f7812 */ /* 0x000fe200078ee2ff */
[----:B------:R-:W-:Y:S01]  /*5e30*/  IMAD R9, R52, 0x3f, RZ ;  /* 0x0000003f34097824 */ /* 0x000fe200078e02ff */
[----:B------:R-:W-:-:S02]  /*5e40*/  LEA.HI.X.SX32 R7, R7, R55, 0x1, P1 ;  /* 0x0000003707077211 */ /* 0x000fc400008f0eff */
[-C--:B------:R-:W-:Y:S01]  /*5e50*/  IADD3 R8, P1, PT, R161, R54.reuse, RZ ;  /* 0x00000036a1087210 */ /* 0x080fe20007f3e0ff */
[----:B------:R-:W-:Y:S01]  /*5e60*/  IMAD R95, R20, 0x1000, R95 ;  /* 0x00001000145f7824 */ /* 0x000fe200078e025f */
[----:B------:R-:W-:Y:S01]  /*5e70*/  LOP3.LUT R159, R159, 0xff, RZ, 0xc0, !PT ;  /* 0x000000ff9f9f7812 */ /* 0x000fe200078ec0ff */
[----:B------:R-:W-:Y:S01]  /*5e80*/  IMAD R217, R52, 0xd, RZ ;  /* 0x0000000d34d97824 */ /* 0x000fe200078e02ff */
[----:B------:R-:W-:Y:S02]  /*5e90*/  LOP3.LUT R160, R160, 0xff, RZ, 0xc0, !PT ;  /* 0x000000ffa0a07812 */ /* 0x000fe400078ec0ff */
[-C--:B------:R-:W-:Y:S02]  /*5ea0*/  LEA.HI.X.SX32 R9, R9, R55.reuse, 0x1, P1 ;  /* 0x0000003709097211 */ /* 0x080fe400008f0eff */
[-C--:B------:R-:W-:Y:S01]  /*5eb0*/  IADD3 R20, P1, PT, R19, R54.reuse, RZ ;  /* 0x0000003613147210 */ /* 0x080fe20007f3e0ff */
[----:B------:R-:W-:Y:S02]  /*5ec0*/  IMAD.IADD R159, R56, 0x1, R159 ;  /* 0x00000001389f7824 */ /* 0x000fe400078e029f */
[----:B------:R-:W-:Y:S01]  /*5ed0*/  IMAD.IADD R160, R95, 0x1, R160 ;  /* 0x000000015fa07824 */ /* 0x000fe200078e02a0 */
[----:B------:R-:W-:Y:S01]  /*5ee0*/  LEA.HI.X.SX32 R21, R217, R55, 0x1, P1 ;  /* 0x00000037d9157211 */ /* 0x000fe200008f0eff */
[C---:B------:R-:W-:Y:S01]  /*5ef0*/  IMAD.SHL.U32 R213, R52.reuse, 0x8, RZ ;  /* 0x0000000834d57824 */ /* 0x040fe200078e00ff */
[----:B------:R-:W-:-:S02]  /*5f00*/  LEA R94, P1, R52, R54, 0x4 ;  /* 0x00000036345e7211 */ /* 0x000fc400078220ff */
[--C-:B------:R-:W-:Y:S02]  /*5f10*/  SHF.R.U32.HI R19, RZ, 0x1, R11.reuse ;  /* 0x00000001ff137819 */ /* 0x100fe4000001160b */
[----:B------:R-:W-:Y:S02]  /*5f20*/  PRMT R159, R159, 0x5410, R160 ;  /* 0x000054109f9f7816 */ /* 0x000fe400000000a0 */
[----:B------:R-:W-:Y:S02]  /*5f30*/  PRMT R11, RZ, 0x7610, R11 ;  /* 0x00007610ff0b7816 */ /* 0x000fe4000000000b */
[----:B------:R-:W-:Y:S02]  /*5f40*/  LEA.HI.X.SX32 R95, R213, R55, 0x1, P1 ;  /* 0x00000037d55f7211 */ /* 0x000fe400008f0eff */
[----:B------:R-:W-:Y:S02]  /*5f50*/  LOP3.LUT P1, RZ, R19, 0x1, RZ, 0xc0, !PT ;  /* 0x0000000113ff7812 */ /* 0x000fe4000782c0ff */
[----:B------:R-:W-:Y:S01]  /*5f60*/  SHF.R.U64 R19, R159, 0x1f, RZ ;  /* 0x0000001f9f137819 */ /* 0x000fe200000012ff */
[----:B------:R0:W5:Y:S01]  /*5f70*/  @!P5 LDG.E.U16 R11, desc[UR22][R20.64] ;  /* 0x00000016140bd981 */ /* 0x000162000c1e1500 */
[----:B------:R-:W-:-:S02]  /*5f80*/  PRMT R195, RZ, 0x7610, R195 ;  /* 0x00007610ffc37816 */ /* 0x000fc400000000c3 */
[----:B------:R-:W-:Y:S02]  /*5f90*/  LOP3.LUT P5, RZ, R19, 0x1, RZ, 0xc0, !PT ;  /* 0x0000000113ff7812 */ /* 0x000fe400078ac0ff */
[C---:B------:R-:W-:Y:S02]  /*5fa0*/  SHF.R.U64 R19, R159.reuse, 0x1e, RZ ;  /* 0x0000001e9f137819 */ /* 0x040fe400000012ff */
[----:B------:R-:W-:Y:S01]  /*5fb0*/  PRMT R56, RZ, 0x7610, R56 ;  /* 0x00007610ff387816 */ /* 0x000fe20000000038 */
[----:B------:R-:W5:Y:S01]  /*5fc0*/  @!P3 LDG.E.U16 R195, desc[UR22][R94.64] ;  /* 0x000000165ec3b981 */ /* 0x000f62000c1e1500 */
[----:B------:R-:W-:Y:S02]  /*5fd0*/  SHF.R.U64 R54, R159, 0x1d, RZ ;  /* 0x0000001d9f367819 */ /* 0x000fe400000012ff */
[----:B------:R-:W-:Y:S02]  /*5fe0*/  LOP3.LUT P3, RZ, R19, 0x1, RZ, 0xc0, !PT ;  /* 0x0000000113ff7812 */ /* 0x000fe4000786c0ff */
[----:B------:R-:W-:Y:S01]  /*5ff0*/  PRMT R19, RZ, 0x7610, R19 ;  /* 0x00007610ff137816 */ /* 0x000fe20000000013 */
[----:B------:R2:W5:Y:S01]  /*6000*/  @P1 LDG.E.U16 R56, desc[UR22][R50.64] ;  /* 0x0000001632381981 */ /* 0x000562000c1e1500 */
[----:B------:R-:W-:-:S02]  /*6010*/  PRMT R55, RZ, 0x7610, R55 ;  /* 0x00007610ff377816 */ /* 0x000fc40000000037 */
[----:B------:R-:W-:Y:S02]  /*6020*/  LOP3.LUT P1, RZ, R54, 0x1, RZ, 0xc0, !PT ;  /* 0x0000000136ff7812 */ /* 0x000fe4000782c0ff */
[C---:B------:R-:W-:Y:S01]  /*6030*/  SHF.R.U64 R54, R159.reuse, 0x1c, RZ ;  /* 0x0000001c9f367819 */ /* 0x040fe200000012ff */
[----:B------:R-:W5:Y:S01]  /*6040*/  @!P4 LDG.E.U16 R19, desc[UR22][R92.64] ;  /* 0x000000165c13c981 */ /* 0x000f62000c1e1500 */
[----:B0-----:R-:W-:Y:S02]  /*6050*/  SHF.R.U64 R21, R159, 0x1b, RZ ;  /* 0x0000001b9f157819 */ /* 0x001fe400000012ff */
[----:B------:R-:W-:Y:S01]  /*6060*/  PRMT R20, RZ, 0x7610, R20 ;  /* 0x00007610ff147816 */ /* 0x000fe20000000014 */
[----:B------:R0:W5:Y:S01]  /*6070*/  @P5 LDG.E.U16 R55, desc[UR22][R22.64] ;  /* 0x0000001616375981 */ /* 0x000162000c1e1500 */
[----:B------:R-:W-:Y:S02]  /*6080*/  LOP3.LUT P4, RZ, R54, 0x1, RZ, 0xc0, !PT ;  /* 0x0000000136ff7812 */ /* 0x000fe4000788c0ff */
[----:B------:R-:W-:-:S02]  /*6090*/  LOP3.LUT P5, RZ, R21, 0x1, RZ, 0xc0, !PT ;  /* 0x0000000115ff7812 */ /* 0x000fc400078ac0ff */
[C---:B------:R-:W-:Y:S01]  /*60a0*/  SHF.R.U64 R21, R159.reuse, 0x1a, RZ ;  /* 0x0000001a9f157819 */ /* 0x040fe200000012ff */
[----:B------:R-:W5:Y:S01]  /*60b0*/  @P3 LDG.E.U16 R20, desc[UR22][R90.64] ;  /* 0x000000165a143981 */ /* 0x000f62000c1e1500 */
[----:B------:R-:W-:Y:S02]  /*60c0*/  PRMT R54, RZ, 0x7610, R54 ;  /* 0x00007610ff367816 */ /* 0x000fe40000000036 */
[----:B--2---:R-:W-:Y:S02]  /*60d0*/  SHF.R.U64 R50, R159, 0x19, RZ ;  /* 0x000000199f327819 */ /* 0x004fe400000012ff */
[----:B------:R-:W-:Y:S02]  /*60e0*/  LOP3.LUT P3, RZ, R21, 0x1, RZ, 0xc0, !PT ;  /* 0x0000000115ff7812 */ /* 0x000fe4000786c0ff */
[----:B------:R-:W-:Y:S01]  /*60f0*/  PRMT R21, RZ, 0x7610, R21 ;  /* 0x00007610ff157816 */ /* 0x000fe20000000015 */
[----:B------:R2:W5:Y:S01]  /*6100*/  @P1 LDG.E.U16 R54, desc[UR22][R48.64] ;  /* 0x0000001630361981 */ /* 0x000562000c1e1500 */
[----:B------:R-:W-:-:S02]  /*6110*/  PRMT R51, RZ, 0x7610, R51 ;  /* 0x00007610ff337816 */ /* 0x000fc40000000033 */
[----:B------:R-:W-:Y:S02]  /*6120*/  LOP3.LUT P1, RZ, R50, 0x1, RZ, 0xc0, !PT ;  /* 0x0000000132ff7812 */ /* 0x000fe4000782c0ff */
[C---:B------:R-:W-:Y:S01]  /*6130*/  SHF.R.U64 R50, R159.reuse, 0x18, RZ ;  /* 0x000000189f327819 */ /* 0x040fe200000012ff */
[----:B------:R-:W5:Y:S01]  /*6140*/  @P4 LDG.E.U16 R21, desc[UR22][R88.64] ;  /* 0x0000001658154981 */ /* 0x000f62000c1e1500 */
        /* <DEDUP_REMOVED lines=70> */
[----:B------:R3:W5:Y:S01]  /*65b0*/  @P3 LDG.E.U16 R30, desc[UR22][R38.64] ;  /* 0x00000016261e3981 */ /* 0x000762000c1e1500 */
[----:B------:R-:W-:Y:S02]  /*65c0*/  PRMT R42, RZ, 0x7610, R42 ;  /* 0x00007610ff2a7816 */ /* 0x000fe4000000002a */
[----:B--2---:R-:W-:Y:S02]  /*65d0*/  SHF.R.U64 R70, R159, 0x5, RZ ;  /* 0x000000059f467819 */ /* 0x004fe400000012ff */
[----:B------:R-:W-:Y:S02]  /*65e0*/  LOP3.LUT P3, RZ, R31, 0x1, RZ, 0xc0, !PT ;  /* 0x000000011fff7812 */ /* 0x000fe4000786c0ff */
[----:B------:R-:W-:Y:S01]  /*65f0*/  PRMT R31, RZ, 0x7610, R31 ;  /* 0x00007610ff1f7816 */ /* 0x000fe2000000001f */
[----:B------:R2:W5:Y:S01]  /*6600*/  @P1 LDG.E.U16 R42, desc[UR22][R40.64] ;  /* 0x00000016282a1981 */ /* 0x000562000c1e1500 */
[----:B------:R-:W-:-:S02]  /*6610*/  LOP3.LUT P1, RZ, R70, 0x1, RZ, 0xc0, !PT ;  /* 0x0000000146ff7812 */ /* 0x000fc4000782c0ff */
[C---:B------:R-:W-:Y:S02]  /*6620*/  SHF.R.U64 R70, R159.reuse, 0x4, RZ ;  /* 0x000000049f467819 */ /* 0x040fe400000012ff */
[----:B------:R-:W5:Y:S02]  /*6630*/  @P4 LDG.E.U16 R31, desc[UR22][R68.64] ;  /* 0x00000016441f4981 */ /* 0x000f64000c1e1500 */
[----:B------:R-:W-:Y:S02]  /*6640*/  LOP3.LUT P4, RZ, R70, 0x1, RZ, 0xc0, !PT ;  /* 0x0000000146ff7812 */ /* 0x000fe4000788c0ff */
[----:B0-----:R-:W-:Y:S02]  /*6650*/  PRMT R32, RZ, 0x7610, R32 ;  /* 0x00007610ff207816 */ /* 0x001fe40000000020 */
[----:B------:R-:W-:Y:S02]  /*6660*/  LOP3.LUT R225, R202, 0x3f, RZ, 0xc0, !PT ;  /* 0x0000003fcae17812 */ /* 0x000fe400078ec0ff */
[----:B------:R-:W-:-:S02]  /*6670*/  SHF.R.U64 R33, R159, 0x3, RZ ;  /* 0x000000039f217819 */ /* 0x000fc400000012ff */
[----:B---3--:R-:W-:Y:S01]  /*6680*/  PRMT R39, RZ, 0x7610, R39 ;  /* 0x00007610ff277816 */ /* 0x008fe20000000027 */
[----:B------:R0:W5:Y:S01]  /*6690*/  @P5 LDG.E.U16 R32, desc[UR22][R34.64] ;  /* 0x0000001622205981 */ /* 0x000162000c1e1500 */
[----:B--2---:R-:W-:Y:S01]  /*66a0*/  PRMT R40, RZ, 0x7610, R40 ;  /* 0x00007610ff287816 */ /* 0x004fe20000000028 */
[----:B------:R-:W-:Y:S01]  /*66b0*/  IMAD R41, R225, R53, RZ ;  /* 0x00000035e1297224 */ /* 0x000fe200078e02ff */
[----:B------:R-:W-:Y:S02]  /*66c0*/  LOP3.LUT P5, RZ, R33, 0x1, RZ, 0xc0, !PT ;  /* 0x0000000121ff7812 */ /* 0x000fe400078ac0ff */
[----:B------:R-:W-:Y:S01]  /*66d0*/  SHF.R.U64 R38, R159, 0x2, RZ ;  /* 0x000000029f267819 */ /* 0x000fe200000012ff */
[----:B------:R-:W5:Y:S01]  /*66e0*/  @P3 LDG.E.U16 R39, desc[UR22][R66.64] ;  /* 0x0000001642273981 */ /* 0x000f62000c1e1500 */
[----:B----4-:R-:W-:Y:S02]  /*66f0*/  IMAD R150, R150, UR5, RZ ;  /* 0x0000000596967c24 */ /* 0x010fe4000f8e02ff */
[----:B------:R-:W-:Y:S01]  /*6700*/  LOP3.LUT P3, RZ, R38, 0x1, RZ, 0xc0, !PT ;  /* 0x0000000126ff7812 */ /* 0x000fe2000786c0ff */
[----:B------:R2:W5:Y:S01]  /*6710*/  @P4 LDG.E.U16 R40, desc[UR22][R60.64] ;  /* 0x000000163c284981 */ /* 0x000562000c1e1500 */
[----:B------:R-:W-:-:S02]  /*6720*/  LEA R38, P4, R41, UR14, 0x1 ;  /* 0x0000000e29267c11 */ /* 0x000fc4000f8808ff */
[----:B0-----:R-:W-:Y:S01]  /*6730*/  PRMT R34, RZ, 0x7610, R34 ;  /* 0x00007610ff227816 */ /* 0x001fe20000000022 */
[----:B------:R-:W-:Y:S01]  /*6740*/  IMAD R145, R145, UR5, RZ ;  /* 0x0000000591917c24 */ /* 0x000fe2000f8e02ff */
[----:B------:R-:W-:Y:S01]  /*6750*/  LEA.HI.X.SX32 R41, R41, UR15, 0x1, P4 ;  /* 0x0000000f29297c11 */ /* 0x000fe2000a0f0eff */
[----:B------:R-:W-:Y:S01]  /*6760*/  IMAD R153, R153, UR5, RZ ;  /* 0x0000000599997c24 */ /* 0x000fe2000f8e02ff */
[-C--:B------:R-:W-:Y:S01]  /*6770*/  LEA R184, P6, R150, R38.reuse, 0x1 ;  /* 0x0000002696b87211 */ /* 0x080fe200078c08ff */
[----:B------:R-:W-:Y:S01]  /*6780*/  IMAD R154, R154, UR5, RZ ;  /* 0x000000059a9a7c24 */ /* 0x000fe2000f8e02ff */
[----:B------:R-:W5:Y:S01]  /*6790*/  @P5 LDG.E.U16 R34, desc[UR22][R58.64] ;  /* 0x000000163a225981 */ /* 0x000f62000c1e1500 */
[----:B------:R-:W-:Y:S01]  /*67a0*/  IMAD R151, R151, UR5, RZ ;  /* 0x0000000597977c24 */ /* 0x000fe2000f8e02ff */
[----:B------:R-:W-:Y:S01]  /*67b0*/  LEA.HI.X.SX32 R185, R150, R41, 0x1, P6 ;  /* 0x0000002996b97211 */ /* 0x000fe200030f0eff */
[----:B------:R-:W-:Y:S01]  /*67c0*/  IMAD R156, R156, UR5, RZ ;  /* 0x000000059c9c7c24 */ /* 0x000fe2000f8e02ff */
[-C--:B------:R-:W-:Y:S01]  /*67d0*/  LEA R186, P4, R145, R38.reuse, 0x1 ;  /* 0x0000002691ba7211 */ /* 0x080fe200078808ff */
[----:B------:R-:W-:Y:S01]  /*67e0*/  IMAD R157, R157, UR5, RZ ;  /* 0x000000059d9d7c24 */ /* 0x000fe2000f8e02ff */
[----:B------:R-:W-:-:S02]  /*67f0*/  LEA R180, P5, R153, R38, 0x1 ;  /* 0x0000002699b47211 */ /* 0x000fc400078a08ff */
[-C--:B------:R-:W-:Y:S01]  /*6800*/  LEA R178, P6, R154, R38.reuse, 0x1 ;  /* 0x000000269ab27211 */ /* 0x080fe200078c08ff */
[----:B------:R-:W-:Y:S01]  /*6810*/  IMAD R155, R155, UR5, RZ ;  /* 0x000000059b9b7c24 */ /* 0x000fe2000f8e02ff */
[-C--:B------:R-:W-:Y:S01]  /*6820*/  LEA.HI.X.SX32 R187, R145, R41.reuse, 0x1, P4 ;  /* 0x0000002991bb7211 */ /* 0x080fe200020f0eff */
[----:B------:R-:W-:Y:S01]  /*6830*/  IMAD R169, R133, UR5, RZ ;  /* 0x0000000585a97c24 */ /* 0x000fe2000f8e02ff */
[-C--:B------:R-:W-:Y:S01]  /*6840*/  LEA.HI.X.SX32 R181, R153, R41.reuse, 0x1, P5 ;  /* 0x0000002999b57211 */ /* 0x080fe200028f0eff */
[----:B------:R-:W-:Y:S01]  /*6850*/  IMAD R132, R132, UR5, RZ ;  /* 0x0000000584847c24 */ /* 0x000fe2000f8e02ff */
[----:B------:R-:W-:Y:S02]  /*6860*/  LEA.HI.X.SX32 R179, R154, R41, 0x1, P6 ;  /* 0x000000299ab37211 */ /* 0x000fe400030f0eff */
[-C--:B------:R-:W-:Y:S02]  /*6870*/  LEA R182, P4, R151, R38.reuse, 0x1 ;  /* 0x0000002697b67211 */ /* 0x080fe400078808ff */
        /* <DEDUP_REMOVED lines=19> */
[----:B------:R-:W-:Y:S02]  /*69b0*/  LEA R161, P6, R136, R38, 0x1 ;  /* 0x0000002688a17211 */ /* 0x000fe400078c08ff */
[----:B------:R-:W-:Y:S01]  /*69c0*/  PRMT R33, RZ, 0x7610, R33 ;  /* 0x00007610ff217816 */ /* 0x000fe20000000021 */
[----:B------:R-:W-:Y:S01]  /*69d0*/  IMAD R92, R135, UR5, RZ ;  /* 0x00000005875c7c24 */ /* 0x000fe2000f8e02ff */
[-C--:B------:R-:W-:Y:S01]  /*69e0*/  LEA.HI.X.SX32 R171, R158, R41.reuse, 0x1, P4 ;  /* 0x000000299eab7211 */ /* 0x080fe200020f0eff */
[----:B------:R-:W-:Y:S01]  /*69f0*/  IMAD R94, R152, UR5, RZ ;  /* 0x00000005985e7c24 */ /* 0x000fe2000f8e02ff */
[-C--:B------:R-:W-:Y:S01]  /*6a00*/  LEA.HI.X.SX32 R163, R134, R41.reuse, 0x1, P5 ;  /* 0x0000002986a37211 */ /* 0x080fe200028f0eff */
[----:B------:R-:W-:Y:S01]  /*6a10*/  IMAD R138, R138, UR5, RZ ;  /* 0x000000058a8a7c24 */ /* 0x000fe2000f8e02ff */
[----:B------:R-:W-:Y:S01]  /*6a20*/  LEA.HI.X.SX32 R160, R136, R41, 0x1, P6 ;  /* 0x0000002988a07211 */ /* 0x000fe200030f0eff */
[----:B------:R0:W5:Y:S01]  /*6a30*/  @P1 LDG.E.U16 R33, desc[UR22][R64.64] ;  /* 0x0000001640211981 */ /* 0x000162000c1e1500 */
[----:B------:R-:W-:-:S02]  /*6a40*/  SHF.R.U64 R159, R159, 0x1, RZ ;  /* 0x000000019f9f7819 */ /* 0x000fc400000012ff */
[-C--:B------:R-:W-:Y:S02]  /*6a50*/  LEA R164, P4, R144, R38.reuse, 0x1 ;  /* 0x0000002690a47211 */ /* 0x080fe400078808ff */
[-C--:B------:R-:W-:Y:S02]  /*6a60*/  LEA R157, P5, R149, R38.reuse, 0x1 ;  /* 0x00000026959d7211 */ /* 0x080fe400078a08ff */
[----:B------:R-:W-:Y:S01]  /*6a70*/  LEA R155, P6, R137, R38, 0x1 ;  /* 0x00000026899b7211 */ /* 0x000fe200078c08ff */
[----:B------:R-:W-:Y:S01]  /*6a80*/  IMAD R209, R148, UR5, RZ ;  /* 0x0000000594d17c24 */ /* 0x000fe2000f8e02ff */
[----:B------:R-:W-:Y:S01]  /*6a90*/  LOP3.LUT P1, RZ, R159, 0x1, RZ, 0xc0, !PT ;  /* 0x000000019fff7812 */ /* 0x000fe2000782c0ff */
[----:B------:R-:W-:Y:S01]  /*6aa0*/  IMAD R139, R139, UR5, RZ ;  /* 0x000000058b8b7c24 */ /* 0x000fe2000f8e02ff */
[-C--:B------:R-:W-:Y:S01]  /*6ab0*/  LEA.HI.X.SX32 R165, R144, R41.reuse, 0x1, P4 ;  /* 0x0000002990a57211 */ /* 0x080fe200020f0eff */
[----:B------:R-:W-:Y:S01]  /*6ac0*/  IMAD R141, R141, UR5, RZ ;  /* 0x000000058d8d7c24 */ /* 0x000fe2000f8e02ff */
[----:B------:R-:W-:-:S02]  /*6ad0*/  LEA.HI.X.SX32 R156, R149, R41, 0x1, P5 ;  /* 0x00000029959c7211 */ /* 0x000fc400028f0eff */
[-C--:B------:R-:W-:Y:S02]  /*6ae0*/  LEA.HI.X.SX32 R154, R137, R41.reuse, 0x1, P6 ;  /* 0x00000029899a7211 */ /* 0x080fe400030f0eff */
[-C--:B------:R-:W-:Y:S02]  /*6af0*/  LEA R159, P4, R92, R38.reuse, 0x1 ;  /* 0x000000265c9f7211 */ /* 0x080fe400078808ff */
[-C--:B------:R-:W-:Y:S02]  /*6b00*/  LEA R150, P5, R94, R38.reuse, 0x1 ;  /* 0x000000265e967211 */ /* 0x080fe400078a08ff */
[-C--:B------:R-:W-:Y:S01]  /*6b10*/  LEA R148, P6, R138, R38.reuse, 0x1 ;  /* 0x000000268a947211 */ /* 0x080fe200078c08ff */
[----:B------:R-:W-:Y:S01]  /*6b20*/  IMAD R135, R142, UR5, RZ ;  /* 0x000000058e877c24 */ /* 0x000fe2000f8e02ff */
[-C--:B------:R-:W-:Y:S01]  /*6b30*/  LEA.HI.X.SX32 R158, R92, R41.reuse, 0x1, P4 ;  /* 0x000000295c9e7211 */ /* 0x080fe200020f0eff */
[----:B------:R-:W-:Y:S01]  /*6b40*/  IMAD R140, R140, UR5, RZ ;  /* 0x000000058c8c7c24 */ /* 0x000fe2000f8e02ff */
[-C--:B------:R-:W-:Y:S01]  /*6b50*/  LEA.HI.X.SX32 R151, R94, R41.reuse, 0x1, P5 ;  /* 0x000000295e977211 */ /* 0x080fe200028f0eff */
[----:B------:R-:W-:Y:S01]  /*6b60*/  IMAD R211, R147, UR5, RZ ;  /* 0x0000000593d37c24 */ /* 0x000fe2000f8e02ff */
[----:B------:R-:W-:Y:S01]  /*6b70*/  LEA.HI.X.SX32 R149, R138, R41, 0x1, P6 ;  /* 0x000000298a957211 */ /* 0x000fe200030f0eff */
[----:B------:R-:W-:Y:S01]  /*6b80*/  IMAD R212, R143, UR5, RZ ;  /* 0x000000058fd47c24 */ /* 0x000fe2000f8e02ff */
[----:B------:R-:W-:-:S02]  /*6b90*/  LEA R152, P4, R139, R38, 0x1 ;  /* 0x000000268b987211 */ /* 0x000fc400078808ff */
[-C--:B------:R-:W-:Y:S02]  /*6ba0*/  LEA R144, P5, R141, R38.reuse, 0x1 ;  /* 0x000000268d907211 */ /* 0x080fe400078a08ff */
[-C--:B------:R-:W-:Y:S01]  /*6bb0*/  LEA R142, P6, R209, R38.reuse, 0x1 ;  /* 0x00000026d18e7211 */ /* 0x080fe200078c08ff */
[----:B------:R-:W-:Y:S01]  /*6bc0*/  IMAD R210, R146, UR5, RZ ;  /* 0x0000000592d27c24 */ /* 0x000fe2000f8e02ff */
[-C--:B------:R-:W-:Y:S01]  /*6bd0*/  LEA.HI.X.SX32 R153, R139, R41.reuse, 0x1, P4 ;  /* 0x000000298b997211 */ /* 0x080fe200020f0eff */
[----:B------:R-:W-:Y:S01]  /*6be0*/  IMAD R133, R131, UR5, RZ ;  /* 0x0000000583857c24 */ /* 0x000fe2000f8e02ff */
[-C--:B------:R-:W-:Y:S01]  /*6bf0*/  LEA.HI.X.SX32 R145, R141, R41.reuse, 0x1, P5 ;  /* 0x000000298d917211 */ /* 0x080fe200028f0eff */
[----:B------:R-:W-:Y:S01]  /*6c00*/  IMAD R131, R130, UR5, RZ ;  /* 0x0000000582837c24 */ /* 0x000fe2000f8e02ff */
[----:B------:R-:W-:Y:S02]  /*6c10*/  LEA.HI.X.SX32 R143, R209, R41, 0x1, P6 ;  /* 0x00000029d18f7211 */ /* 0x000fe400030f0eff */
[----:B------:R-:W-:-:S02]  /*6c20*/  LEA R146, P4, R140, R38, 0x1 ;  /* 0x000000268c927211 */ /* 0x000fc400078808ff */
[-C--:B------:R-:W-:Y:S02]  /*6c30*/  LEA R138, P5, R211, R38.reuse, 0x1 ;  /* 0x00000026d38a7211 */ /* 0x080fe400078a08ff */
[-C--:B------:R-:W-:Y:S01]  /*6c40*/  LEA R136, P6, R212, R38.reuse, 0x1 ;  /* 0x00000026d4887211 */ /* 0x080fe200078c08ff */
[----:B------:R-:W-:Y:S01]  /*6c50*/  IMAD R90, R128, UR5, RZ ;  /* 0x00000005805a7c24 */ /* 0x000fe2000f8e02ff */
[-C--:B------:R-:W-:Y:S01]  /*6c60*/  LEA.HI.X.SX32 R147, R140, R41.reuse, 0x1, P4 ;  /* 0x000000298c937211 */ /* 0x080fe200020f0eff */
[----:B------:R-:W-:Y:S01]  /*6c70*/  IMAD R88, R127, UR5, RZ ;  /* 0x000000057f587c24 */ /* 0x000fe2000f8e02ff */
[-C--:B------:R-:W-:Y:S02]  /*6c80*/  LEA.HI.X.SX32 R139, R211, R41.reuse, 0x1, P5 ;  /* 0x00000029d38b7211 */ /* 0x080fe400028f0eff */
[----:B------:R-:W-:Y:S02]  /*6c90*/  LEA.HI.X.SX32 R137, R212, R41, 0x1, P6 ;  /* 0x00000029d4897211 */ /* 0x000fe400030f0eff */
        /* <DEDUP_REMOVED lines=25> */
[----:B--2---:R-:W-:Y:S01]  /*6e30*/  IMAD R61, R114, UR5, RZ ;  /* 0x00000005723d7c24 */ /* 0x004fe2000f8e02ff */
[-C--:B------:R-:W-:Y:S01]  /*6e40*/  LEA.HI.X.SX32 R121, R84, R41.reuse, 0x1, P5 ;  /* 0x0000002954797211 */ /* 0x080fe200028f0eff */
[----:B------:R-:W-:Y:S01]  /*6e50*/  IMAD R95, R112, UR5, RZ ;  /* 0x00000005705f7c24 */ /* 0x000fe2000f8e02ff */
[----:B------:R-:W-:Y:S01]  /*6e60*/  LEA.HI.X.SX32 R119, R82, R41, 0x1, P6 ;  /* 0x0000002952777211 */ /* 0x000fe200030f0eff */
[----:B------:R-:W-:Y:S01]  /*6e70*/  IMAD R80, R123, UR5, RZ ;  /* 0x000000057b507c24 */ /* 0x000fe2000f8e02ff */
[----:B------:R-:W-:-:S02]  /*6e80*/  LEA R122, P4, R86, R38, 0x1 ;  /* 0x00000026567a7211 */ /* 0x000fc400078808ff */
[-C--:B------:R-:W-:Y:S02]  /*6e90*/  LEA R114, P5, R78, R38.reuse, 0x1 ;  /* 0x000000264e727211 */ /* 0x080fe400078a08ff */
[-C--:B------:R-:W-:Y:S01]  /*6ea0*/  LEA R112, P6, R77, R38.reuse, 0x1 ;  /* 0x000000264d707211 */ /* 0x080fe200078c08ff */
[----:B0-----:R-:W-:Y:S01]  /*6eb0*/  IMAD R64, R115, UR5, RZ ;  /* 0x0000000573407c24 */ /* 0x001fe2000f8e02ff */
[-C--:B------:R-:W-:Y:S01]  /*6ec0*/  LEA.HI.X.SX32 R123, R86, R41.reuse, 0x1, P4 ;  /* 0x00000029567b7211 */ /* 0x080fe200020f0eff */
[----:B------:R-:W-:Y:S01]  /*6ed0*/  IMAD R59, R113, UR5, RZ ;  /* 0x00000005713b7c24 */ /* 0x000fe2000f8e02ff */
[-C--:B------:R-:W-:Y:S01]  /*6ee0*/  LEA.HI.X.SX32 R115, R78, R41.reuse, 0x1, P5 ;  /* 0x000000294e737211 */ /* 0x080fe200028f0eff */
        /* <DEDUP_REMOVED lines=12> */
[-C--:B------:R-:W-:Y:S01]  /*6fb0*/  LEA.HI.X.SX32 R107, R71, R41.reuse, 0x1, P6 ;  /* 0x00000029476b7211 */ /* 0x080fe200030f0eff */
[----:B------:R-:W-:Y:S01]  /*6fc0*/  IMAD R91, R110, UR5, RZ ;  /* 0x000000056e5b7c24 */ /* 0x000fe2000f8e02ff */
[-C--:B------:R-:W-:Y:S01]  /*6fd0*/  LEA R110, P4, R75, R38.reuse, 0x1 ;  /* 0x000000264b6e7211 */ /* 0x080fe200078808ff */
[----:B------:R-:W-:Y:S01]  /*6fe0*/  IMAD R74, R102, UR5, RZ ;  /* 0x00000005664a7c24 */ /* 0x000fe2000f8e02ff */
[-C--:B------:R-:W-:Y:S01]  /*6ff0*/  LEA R102, P5, R67, R38.reuse, 0x1 ;  /* 0x0000002643667211 */ /* 0x080fe200078a08ff */
[----:B------:R-:W-:Y:S01]  /*7000*/  IMAD R70, R100, UR5, RZ ;  /* 0x0000000564467c24 */ /* 0x000fe2000f8e02ff */
[CC--:B------:R-:W-:Y:S01]  /*7010*/  LEA R100, P6, R64.reuse, R38.reuse, 0x1 ;  /* 0x0000002640647211 */ /* 0x0c0fe200078c08ff */
[----:B------:R-:W-:Y:S01]  /*7020*/  IMAD R93, R111, UR5, RZ ;  /* 0x000000056f5d7c24 */ /* 0x000fe2000f8e02ff */
        /* <DEDUP_REMOVED lines=20> */
[-C--:B------:R-:W-:Y:S02]  /*7170*/  LEA.HI.X.SX32 R99, R61, R41.reuse, 0x1, P4 ;  /* 0x000000293d637211 */ /* 0x080fe400020f0eff */
[-C--:B------:R-:W-:Y:S02]  /*7180*/  LEA.HI.X.SX32 R91, R91, R41.reuse, 0x1, P5 ;  /* 0x000000295b5b7211 */ /* 0x080fe400028f0eff */
[----:B------:R-:W-:Y:S02]  /*7190*/  LEA.HI.X.SX32 R89, R89, R41, 0x1, P6 ;  /* 0x0000002959597211 */ /* 0x000fe400030f0eff */
[-C--:B------:R-:W-:Y:S02]  /*71a0*/  LEA R92, P4, R93, R38.reuse, 0x1 ;  /* 0x000000265d5c7211 */ /* 0x080fe400078808ff */
[----:B------:R-:W-:-:S02]  /*71b0*/  LEA R84, P5, R85, R38, 0x1 ;  /* 0x0000002655547211 */ /* 0x000fc400078a08ff */
[-C--:B------:R-:W-:Y:S01]  /*71c0*/  LEA R82, P6, R83, R38.reuse, 0x1 ;  /* 0x0000002653527211 */ /* 0x080fe200078c08ff */
[----:B------:R-:W-:Y:S01]  /*71d0*/  STL [R1+0x3c], R218 ;  /* 0x00003cda01007387 */ /* 0x000fe20000100800 */
[-C--:B------:R-:W-:Y:S02]  /*71e0*/  LEA.HI.X.SX32 R93, R93, R41.reuse, 0x1, P4 ;  /* 0x000000295d5d7211 */ /* 0x080fe400020f0eff */
[-C--:B------:R-:W-:Y:S01]  /*71f0*/  LEA.HI.X.SX32 R85, R85, R41.reuse, 0x1, P5 ;  /* 0x0000002955557211 */ /* 0x080fe200028f0eff */
[----:B------:R-:W-:Y:S01]  /*7200*/  STL [R1+0xc], R222 ;  /* 0x00000cde01007387 */ /* 0x000fe20000100800 */
[----:B------:R-:W-:Y:S02]  /*7210*/  LEA.HI.X.SX32 R83, R83, R41, 0x1, P6 ;  /* 0x0000002953537211 */ /* 0x000fe400030f0eff */
[-C--:B------:R-:W-:Y:S01]  /*7220*/  LEA R86, P4, R87, R38.reuse, 0x1 ;  /* 0x0000002657567211 */ /* 0x080fe200078808ff */
[----:B------:R-:W-:Y:S01]  /*7230*/  STL [R1+0x38], R221 ;  /* 0x000038dd01007387 */ /* 0x000fe20000100800 */
[----:B------:R-:W-:-:S02]  /*7240*/  LEA R78, P5, R79, R38, 0x1 ;  /* 0x000000264f4e7211 */ /* 0x000fc400078a08ff */
[----:B------:R-:W-:Y:S01]  /*7250*/  LEA R77, P6, R76, R38, 0x1 ;  /* 0x000000264c4d7211 */ /* 0x000fe200078c08ff */
[----:B------:R-:W-:Y:S01]  /*7260*/  STL [R1+0x8], R219 ;  /* 0x000008db01007387 */ /* 0x000fe20000100800 */
[----:B------:R-:W-:-:S03]  /*7270*/  VIADD R58, R10, 0x3f ;  /* 0x0000003f0a3a7836 */ /* 0x000fc60000000000 */
[----:B------:R-:W-:Y:S01]  /*7280*/  STL [R1+0x10], R224 ;  /* 0x000010e001007387 */ /* 0x000fe20000100800 */
[----:B------:R-:W-:-:S03]  /*7290*/  LEA.HI.X.SX32 R87, R87, R41, 0x1, P4 ;  /* 0x0000002957577211 */ /* 0x000fc600020f0eff */
[----:B------:R-:W-:Y:S01]  /*72a0*/  STL [R1+0x40], R215 ;  /* 0x000040d701007387 */ /* 0x000fe20000100800 */
[-C--:B------:R-:W-:Y:S02]  /*72b0*/  LEA.HI.X.SX32 R79, R79, R41.reuse, 0x1, P5 ;  /* 0x000000294f4f7211 */ /* 0x080fe400028f0eff */
[----:B------:R-:W-:Y:S01]  /*72c0*/  LEA.HI.X.SX32 R76, R76, R41, 0x1, P6 ;  /* 0x000000294c4c7211 */ /* 0x000fe200030f0eff */
[----:B------:R-:W-:Y:S01]  /*72d0*/  STL [R1+0x4], R216 ;  /* 0x000004d801007387 */ /* 0x000fe20000100800 */
[-C--:B------:R-:W-:Y:S02]  /*72e0*/  LEA R80, P4, R81, R38.reuse, 0x1 ;  /* 0x0000002651507211 */ /* 0x080fe400078808ff */
[-C--:B------:R-:W-:Y:S01]  /*72f0*/  LEA R73, P5, R72, R38.reuse, 0x1 ;  /* 0x0000002648497211 */ /* 0x080fe200078a08ff */
[----:B------:R-:W-:Y:S01]  /*7300*/  STL [R1+0x34], R214 ;  /* 0x000034d601007387 */ /* 0x000fe20000100800 */
[----:B------:R-:W-:-:S03]  /*7310*/  LEA R71, P6, R70, R38, 0x1 ;  /* 0x0000002646477211 */ /* 0x000fc600078c08ff */
[----:B------:R-:W-:Y:S01]  /*7320*/  STL [R1+0x30], R223 ;  /* 0x000030df01007387 */ /* 0x000fe20000100800 */
[----:B------:R-:W-:-:S03]  /*7330*/  LEA.HI.X.SX32 R81, R81, R41, 0x1, P4 ;  /* 0x0000002951517211 */ /* 0x000fc600020f0eff */
[----:B------:R-:W-:Y:S01]  /*7340*/  STL [R1+0x2c], R220 ;  /* 0x00002cdc01007387 */ /* 0x000fe20000100800 */
[----:B------:R-:W-:-:S03]  /*7350*/  LEA.HI.X.SX32 R72, R72, R41, 0x1, P5 ;  /* 0x0000002948487211 */ /* 0x000fc600028f0eff */
[----:B------:R-:W-:Y:S01]  /*7360*/  STL [R1+0x28], R217 ;  /* 0x000028d901007387 */ /* 0x000fe20000100800 */
[----:B------:R-:W-:-:S03]  /*7370*/  LEA.HI.X.SX32 R70, R70, R41, 0x1, P6 ;  /* 0x0000002946467211 */ /* 0x000fc600030f0eff */
[----:B------:R-:W-:Y:S01]  /*7380*/  STL [R1], R213 ;  /* 0x000000d501007387 */ /* 0x000fe20000100800 */
[-C--:B------:R-:W-:Y:S02]  /*7390*/  LEA R75, P4, R74, R38.reuse, 0x1 ;  /* 0x000000264a4b7211 */ /* 0x080fe400078808ff */
[CC--:B------:R-:W-:Y:S01]  /*73a0*/  LEA R68, P5, R69.reuse, R38.reuse, 0x1 ;  /* 0x0000002645447211 */ /* 0x0c0fe200078a08ff */
[----:B------:R0:W-:Y:S01]  /*73b0*/  STL [R1+0x6c], R58 ;  /* 0x00006c3a01007387 */ /* 0x0001e20000100800 */
[----:B------:R-:W-:Y:S02]  /*73c0*/  LEA R67, P6, R66, R38, 0x1 ;  /* 0x0000002642437211 */ /* 0x000fe400078c08ff */
[-C--:B------:R-:W-:Y:S02]  /*73d0*/  LEA.HI.X.SX32 R74, R74, R41.reuse, 0x1, P4 ;  /* 0x000000294a4a7211 */ /* 0x080fe400020f0eff */
[-C--:B------:R-:W-:Y:S01]  /*73e0*/  LEA.HI.X.SX32 R69, R69, R41.reuse, 0x1, P5 ;  /* 0x0000002945457211 */ /* 0x080fe200028f0eff */
[----:B0-----:R-:W-:Y:S01]  /*73f0*/  IMAD R58, R37, UR5, RZ ;  /* 0x00000005253a7c24 */ /* 0x001fe2000f8e02ff */
[----:B------:R-:W-:-:S02]  /*7400*/  LEA.HI.X.SX32 R66, R66, R41, 0x1, P6 ;  /* 0x0000002942427211 */ /* 0x000fc400030f0eff */
[-C--:B------:R-:W-:Y:S02]  /*7410*/  LEA R61, P4, R60, R38.reuse, 0x1 ;  /* 0x000000263c3d7211 */ /* 0x080fe400078808ff */
[CC--:B------:R-:W-:Y:S02]  /*7420*/  LEA R64, P5, R65.reuse, R38.reuse, 0x1 ;  /* 0x0000002641407211 */ /* 0x0c0fe400078a08ff */
[----:B------:R-:W-:Y:S02]  /*7430*/  LEA R59, P6, R58, R38, 0x1 ;  /* 0x000000263a3b7211 */ /* 0x000fe400078c08ff */
[-C--:B------:R-:W-:Y:S02]  /*7440*/  LEA.HI.X.SX32 R60, R60, R41.reuse, 0x1, P4 ;  /* 0x000000293c3c7211 */ /* 0x080fe400020f0eff */
[-C--:B------:R-:W-:Y:S02]  /*7450*/  LEA.HI.X.SX32 R65, R65, R41.reuse, 0x1, P5 ;  /* 0x0000002941417211 */ /* 0x080fe400028f0eff */
[----:B------:R-:W-:-:S02]  /*7460*/  LEA.HI.X.SX32 R58, R58, R41, 0x1, P6 ;  /* 0x000000293a3a7211 */ /* 0x000fc400030f0eff */
[----:B------:R-:W-:Y:S02]  /*7470*/  PRMT R35, RZ, 0x7610, R35 ;  /* 0x00007610ff237816 */ /* 0x000fe40000000023 */
[----:B------:R-:W-:Y:S02]  /*7480*/  PRMT R38, RZ, 0x7610, R38 ;  /* 0x00007610ff267816 */ /* 0x000fe40000000026 */
[----:B------:R-:W-:Y:S02]  /*7490*/  PRMT R41, RZ, 0x7610, R41 ;  /* 0x00007610ff297816 */ /* 0x000fe40000000029 */
[----:B------:R1:W5:Y:S04]  /*74a0*/  @P3 LDG.E.U16 R35, desc[UR22][R4.64] ;  /* 0x0000001604233981 */ /* 0x000368000c1e1500 */
[----:B------:R1:W5:Y:S04]  /*74b0*/  @P1 LDG.E.U16 R38, desc[UR22][R6.64] ;  /* 0x0000001606261981 */ /* 0x000368000c1e1500 */
[----:B------:R1:W5:Y:S01]  /*74c0*/  @!P0 LDG.E.U16 R41, desc[UR22][R8.64] ;  /* 0x0000001608298981 */ /* 0x000362000c1e1500 */
[----:B------:R-:W-:Y:S01]  /*74d0*/  VIADD R210, R10, 0x3f ;  /* 0x0000003f0ad27836 */ /* 0x000fe20000000000 */
[----:B------:R-:W-:-:S04]  /*74e0*/  @!UP1 UIADD3 UR4, UPT, UPT, -UR4, 0x100000, URZ ;  /* 0x0010000004049890 */ /* 0x000fc8000fffe1ff */
[----:B------:R-:W-:Y:S02]  /*74f0*/  @!UP1 USHF.L.U32 UR5, UR4, 0xb, URZ ;  /* 0x0000000b04059899 */ /* 0x000fe400080006ff */
[----:B------:R-:W-:Y:S01]  /*7500*/  @!UP1 USHF.L.U32 UR4, UR4, 0x1, URZ ;  /* 0x0000000104049899 */ /* 0x000fe200080006ff */
[----:B------:R-:W-:Y:S01]  /*7510*/  ISETP.GT.AND P4, PT, R210, 0x3f, PT ;  /* 0x0000003fd200780c */ /* 0x000fe20003f84270 */
[----:B------:R-:W-:-:S03]  /*7520*/  VOTEU.ALL UP1, P2 ;  /* 0x0000000000ff7886 */ /* 0x000fc60001020000 */
[----:B------:R-:W-:-:S07]  /*7530*/  ISETP.LT.AND P5, PT, R225, R10, P4 ;  /* 0x0000000ae100720c */ /* 0x000fce00027a1270 */
[----:B------:R1:W0:Y:S02]  /*7540*/  @!UP1 SYNCS.EXCH.64 URZ, [UR9+0x8008], UR4 ;  /* 0x0080080409ff95b2 */ /* 0x0002240008000100 */
[----:B-1----:R-:W-:Y:S05]  /*7550*/  @!P4 BRA `(.L_x_6) ;  /* 0x000000000084c947 */ /* 0x002fea0003800000 */
[----:B-----5:R-:W-:Y:S02]  /*7560*/  PRMT R10, R194, 0x5410, R11 ;  /* 0x00005410c20a7816 */ /* 0x020fe4000000000b */
[----:B------:R-:W-:Y:S02]  /*7570*/  PRMT R14, R14, 0x5410, R15 ;  /* 0x000054100e0e7816 */ /* 0x000fe4000000000f */
[----:B------:R-:W-:Y:S02]  /*7580*/  PRMT R16, R16, 0x5410, R17 ;  /* 0x0000541010107816 */ /* 0x000fe40000000011 */
[----:B------:R-:W-:Y:S02]  /*7590*/  PRMT R34, R34, 0x5410, R35 ;  /* 0x0000541022227816 */ /* 0x000fe40000000023 */
[----:B------:R-:W-:Y:S02]  /*75a0*/  PRMT R4, R205, 0x5410, R206 ;  /* 0x00005410cd047816 */ /* 0x000fe400000000ce */
[----:B------:R-:W-:-:S02]  /*75b0*/  PRMT R5, R207, 0x5410, R208 ;  /* 0x00005410cf057816 */ /* 0x000fc400000000d0 */
[----:B------:R-:W-:Y:S02]  /*75c0*/  PRMT R6, R199, 0x5410, R200 ;  /* 0x00005410c7067816 */ /* 0x000fe400000000c8 */
        /* <DEDUP_REMOVED lines=24> */
[----:B------:R-:W-:-:S04]  /*7750*/  PRMT R35, R38, 0x5410, R41 ;  /* 0x0000541026237816 */ /* 0x000fc80000000029 */
[----:B------:R1:W-:Y:S03]  /*7760*/  STTM.x32 tmem[UR10+0x80], R4 ;  /* 0x00008004000079ed */ /* 0x0003e600082c000a */
.L_x_6:
[----:B------:R-:W2:Y:S01]  /*7770*/  FENCE.VIEW.ASYNC.T ;  /* 0x00000000000073c6 */ /* 0x000ea20000000200 */
[----:B------:R-:W-:Y:S02]  /*7780*/  LOP3.LUT R155, R155, R154, RZ, 0x3c, !PT ;  /* 0x0000009a9b9b7212 */ /* 0x000fe400078e3cff */
[----:B------:R-:W-:Y:S02]  /*7790*/  LOP3.LUT R75, R75, R74, RZ, 0x3c, !PT ;  /* 0x0000004a4b4b7212 */ /* 0x000fe400078e3cff */
[----:B------:R-:W-:Y:S02]  /*77a0*/  LOP3.LUT R161, R161, R160, RZ, 0x3c, !PT ;  /* 0x000000a0a1a17212 */ /* 0x000fe400078e3cff */
[----:B-----5:R-:W-:Y:S01]  /*77b0*/  PRMT R190, RZ, 0x7610, R190 ;  /* 0x00007610ffbe7816 */ /* 0x020fe200000000be */
[----:B0-2---:R-:W-:Y:S01]  /*77c0*/  BAR.SYNC.DEFER_BLOCKING 0x0 ;  /* 0x0000000000007b1d */ /* 0x005fe20000010000 */
[----:B------:R-:W-:Y:S02]  /*77d0*/  LOP3.LUT R154, R155, R154, RZ, 0x3c, !PT ;  /* 0x0000009a9b9a7212 */ /* 0x000fe400078e3cff */
[----:B------:R-:W-:-:S02]  /*77e0*/  LOP3.LUT R74, R75, R74, RZ, 0x3c, !PT ;  /* 0x0000004a4b4a7212 */ /* 0x000fc400078e3cff */
[----:B------:R-:W-:Y:S02]  /*77f0*/  PRMT R191, RZ, 0x7610, R191 ;  /* 0x00007610ffbf7816 */ /* 0x000fe400000000bf */
[----:B------:R-:W-:Y:S02]  /*7800*/  PRMT R192, RZ, 0x7610, R192 ;  /* 0x00007610ffc07816 */ /* 0x000fe400000000c0 */
[----:B------:R-:W-:Y:S02]  /*7810*/  PRMT R193, RZ, 0x7610, R193 ;  /* 0x00007610ffc17816 */ /* 0x000fe400000000c1 */
[----:B------:R-:W-:Y:S02]  /*7820*/  PRMT R194, RZ, 0x7610, R194 ;  /* 0x00007610ffc27816 */ /* 0x000fe400000000c2 */
[----:B------:R-:W-:Y:S02]  /*7830*/  PRMT R195, RZ, 0x7610, R195 ;  /* 0x00007610ffc37816 */ /* 0x000fe400000000c3 */
[----:B------:R-:W-:-:S02]  /*7840*/  PRMT R196, RZ, 0x7610, R196 ;  /* 0x00007610ffc47816 */ /* 0x000fc400000000c4 */
[----:B------:R-:W-:Y:S02]  /*7850*/  PRMT R197, RZ, 0x7610, R197 ;  /* 0x00007610ffc57816 */ /* 0x000fe400000000c5 */
[----:B------:R-:W-:Y:S02]  /*7860*/  PRMT R198, RZ, 0x7610, R198 ;  /* 0x00007610ffc67816 */ /* 0x000fe400000000c6 */
[----:B------:R-:W-:Y:S02]  /*7870*/  PRMT R199, RZ, 0x7610, R199 ;  /* 0x00007610ffc77816 */ /* 0x000fe400000000c7 */
[----:B------:R-:W-:Y:S01]  /*7880*/  PRMT R200, RZ, 0x7610, R200 ;  /* 0x00007610ffc87816 */ /* 0x000fe200000000c8 */
[----:B------:R-:W2:Y:S01]  /*7890*/  @P5 LDG.E.U16 R190, desc[UR22][R186.64] ;  /* 0x00000016babe5981 */ /* 0x000ea2000c1e1500 */
[----:B------:R-:W-:Y:S02]  /*78a0*/  PRMT R201, RZ, 0x7610, R201 ;  /* 0x00007610ffc97816 */ /* 0x000fe400000000c9 */
[----:B------:R-:W-:Y:S01]  /*78b0*/  PRMT R44, RZ, 0x7610, R44 ;  /* 0x00007610ff2c7816 */ /* 0x000fe2000000002c */
[----:B------:R-:W3:Y:S01]  /*78c0*/  @P5 LDG.E.U16 R191, desc[UR22][R178.64] ;  /* 0x00000016b2bf5981 */ /* 0x000ee2000c1e1500 */
[----:B------:R-:W-:-:S02]  /*78d0*/  PRMT R45, RZ, 0x7610, R45 ;  /* 0x00007610ff2d7816 */ /* 0x000fc4000000002d */
[----:B------:R-:W-:Y:S01]  /*78e0*/  PRMT R46, RZ, 0x7610, R46 ;  /* 0x00007610ff2e7816 */ /* 0x000fe2000000002e */
[----:B------:R-:W4:Y:S01]  /*78f0*/  @P5 LDG.E.U16 R192, desc[UR22][R170.64] ;  /* 0x00000016aac05981 */ /* 0x000f22000c1e1500 */
[----:B------:R-:W-:Y:S02]  /*7900*/  PRMT R47, RZ, 0x7610, R47 ;  /* 0x00007610ff2f7816 */ /* 0x000fe4000000002f */
[----:B------:R-:W-:Y:S01]  /*7910*/  PRMT R48, RZ, 0x7610, R48 ;  /* 0x00007610ff307816 */ /* 0x000fe20000000030 */
[----:B------:R-:W4:Y:S01]  /*7920*/  @P5 LDG.E.U16 R193, desc[UR22][R162.64] ;  /* 0x00000016a2c15981 */ /* 0x000f22000c1e1500 */
[----:B------:R-:W-:Y:S02]  /*7930*/  LOP3.LUT R160, R161, R160, RZ, 0x3c, !PT ;  /* 0x000000a0a1a07212 */ /* 0x000fe400078e3cff */
[----:B------:R-:W-:Y:S01]  /*7940*/  PRMT R49, RZ, 0x7610, R49 ;  /* 0x00007610ff317816 */ /* 0x000fe20000000031 */
[----:B------:R-:W4:Y:S01]  /*7950*/  @P5 LDG.E.U16 R195, desc[UR22][R146.64] ;  /* 0x0000001692c35981 */ /* 0x000f22000c1e1500 */
[----:B------:R-:W-:-:S02]  /*7960*/  LOP3.LUT R155, R155, R154, RZ, 0x3c, !PT ;  /* 0x0000009a9b9b7212 */ /* 0x000fc400078e3cff */
[----:B------:R-:W-:Y:S01]  /*7970*/  PRMT R50, RZ, 0x7610, R50 ;  /* 0x00007610ff327816 */ /* 0x000fe20000000032 */
[----:B------:R-:W4:Y:S01]  /*7980*/  @P5 LDG.E.U16 R196, desc[UR22][R138.64] ;  /* 0x000000168ac45981 */ /* 0x000f22000c1e1500 */
[----:B------:R-:W-:Y:S02]  /*7990*/  LOP3.LUT R75, R75, R74, RZ, 0x3c, !PT ;  /* 0x0000004a4b4b7212 */ /* 0x000fe400078e3cff */
[----:B------:R-:W-:Y:S01]  /*79a0*/  PRMT R51, RZ, 0x7610, R51 ;  /* 0x00007610ff337816 */ /* 0x000fe20000000033 */
[----:B------:R-:W4:Y:S01]  /*79b0*/  @P5 LDG.E.U16 R194, desc[UR22][R154.64] ;  /* 0x000000169ac25981 */ /* 0x000f22000c1e1500 */
[----:B------:R-:W-:Y:S02]  /*79c0*/  PRMT R54, RZ, 0x7610, R54 ;  /* 0x00007610ff367816 */ /* 0x000fe40000000036 */
[----:B------:R-:W-:Y:S01]  /*79d0*/  PRMT R55, RZ, 0x7610, R55 ;  /* 0x00007610ff377816 */ /* 0x000fe20000000037 */
[----:B------:R-:W4:Y:S01]  /*79e0*/  @P5 LDG.E.U16 R197, desc[UR22][R130.64] ;  /* 0x0000001682c55981 */ /* 0x000f22000c1e1500 */
[----:B------:R-:W-:-:S02]  /*79f0*/  LOP3.LUT R161, R161, R160, RZ, 0x3c, !PT ;  /* 0x000000a0a1a17212 */ /* 0x000fc400078e3cff */
[----:B------:R-:W-:Y:S01]  /*7a00*/  PRMT R56, RZ, 0x7610, R56 ;  /* 0x00007610ff387816 */ /* 0x000fe20000000038 */
[----:B------:R-:W4:Y:S01]  /*7a10*/  @P5 LDG.E.U16 R198, desc[UR22][R122.64] ;  /* 0x000000167ac65981 */ /* 0x000f22000c1e1500 */
[----:B------:R-:W-:Y:S02]  /*7a20*/  PRMT R57, RZ, 0x7610, R57 ;  /* 0x00007610ff397816 */ /* 0x000fe40000000039 */
[----:B------:R-:W-:Y:S01]  /*7a30*/  LOP3.LUT R73, R73, R72, RZ, 0x3c, !PT ;  /* 0x0000004849497212 */ /* 0x000fe200078e3cff */
[----:B------:R-:W4:Y:S01]  /*7a40*/  @P5 LDG.E.U16 R199, desc[UR22][R114.64] ;  /* 0x0000001672c75981 */ /* 0x000f22000c1e1500 */
[----:B------:R-:W-:Y:S02]  /*7a50*/  PRMT R62, RZ, 0x7610, R62 ;  /* 0x00007610ff3e7816 */ /* 0x000fe4000000003e */
[----:B------:R-:W-:Y:S01]  /*7a60*/  LOP3.LUT R67, R67, R66, RZ, 0x3c, !PT ;  /* 0x0000004243437212 */ /* 0x000fe200078e3cff */
[----:B------:R-:W4:Y:S01]  /*7a70*/  @P5 LDG.E.U16 R200, desc[UR22][R106.64] ;  /* 0x000000166ac85981 */ /* 0x000f22000c1e1500 */
[----:B------:R-:W-:-:S02]  /*7a80*/  PRMT R63, RZ, 0x7610, R63 ;  /* 0x00007610ff3f7816 */ /* 0x000fc4000000003f */
[----:B------:R-:W-:Y:S01]  /*7a90*/  PRMT R188, RZ, 0x7610, R188 ;  /* 0x00007610ffbc7816 */ /* 0x000fe200000000bc */
[----:B------:R-:W4:Y:S01]  /*7aa0*/  @P5 LDG.E.U16 R201, desc[UR22][R98.64] ;  /* 0x0000001662c95981 */ /* 0x000f22000c1e1500 */
[----:B------:R-:W-:Y:S02]  /*7ab0*/  PRMT R189, RZ, 0x7610, R189 ;  /* 0x00007610ffbd7816 */ /* 0x000fe400000000bd */
[----:B-1----:R-:W-:Y:S01]  /*7ac0*/  PRMT R26, RZ, 0x7610, R26 ;  /* 0x00007610ff1a7816 */ /* 0x002fe2000000001a */
[----:B------:R-:W4:Y:S01]  /*7ad0*/  @P5 LDG.E.U16 R44, desc[UR22][R90.64] ;  /* 0x000000165a2c5981 */ /* 0x000f22000c1e1500 */
[----:B------:R-:W-:Y:S02]  /*7ae0*/  LOP3.LUT R72, R73, R72, RZ, 0x3c, !PT ;  /* 0x0000004849487212 */ /* 0x000fe400078e3cff */
[----:B------:R-:W-:Y:S01]  /*7af0*/  LOP3.LUT R159, R159, R158, RZ, 0x3c, !PT ;  /* 0x0000009e9f9f7212 */ /* 0x000fe200078e3cff */
[----:B------:R-:W4:Y:S01]  /*7b00*/  @P5 LDG.E.U16 R45, desc[UR22][R82.64] ;  /* 0x00000016522d5981 */ /* 0x000f22000c1e1500 */
[----:B------:R-:W-:-:S02]  /*7b10*/  PRMT R27, RZ, 0x7610, R27 ;  /* 0x00007610ff1b7816 */ /* 0x000fc4000000001b */
[----:B------:R-:W-:Y:S01]  /*7b20*/  PRMT R28, RZ, 0x7610, R28 ;  /* 0x00007610ff1c7816 */ /* 0x000fe2000000001c */
[----:B------:R-:W4:Y:S01]  /*7b30*/  @P5 LDG.E.U16 R46, desc[UR22][R74.64] ;  /* 0x000000164a2e5981 */ /* 0x000f22000c1e1500 */
[----:B------:R-:W-:Y:S02]  /*7b40*/  PRMT R29, RZ, 0x7610, R29 ;  /* 0x00007610ff1d7816 */ /* 0x000fe4000000001d */
[----:B------:R-:W-:Y:S01]  /*7b50*/  PRMT R30, RZ, 0x7610, R30 ;  /* 0x00007610ff1e7816 */ /* 0x000fe2000000001e */
[----:B------:R-:W4:Y:S01]  /*7b60*/  @P5 LDG.E.U16 R47, desc[UR22][R68.64] ;  /* 0x00000016442f5981 */ /* 0x000f22000c1e1500 */
[----:B------:R-:W-:Y:S02]  /*7b70*/  PRMT R31, RZ, 0x7610, R31 ;  /* 0x00007610ff1f7816 */ /* 0x000fe4000000001f */
[----:B------:R-:W-:Y:S01]  /*7b80*/  PRMT R32, RZ, 0x7610, R32 ;  /* 0x00007610ff207816 */ /* 0x000fe20000000020 */
[----:B------:R-:W4:Y:S01]  /*7b90*/  @P5 LDG.E.U16 R48, desc[UR22][R184.64] ;  /* 0x00000016b8305981 */ /* 0x000f22000c1e1500 */
        /* <DEDUP_REMOVED lines=10> */
[----:B------:R-:W-:Y:S01]  /*7c40*/  LOP3.LUT R71, R71, R70, RZ, 0x3c, !PT ;  /* 0x0000004647477212 */ /* 0x000fe200078e3cff */
[----:B------:R-:W4:Y:S01]  /*7c50*/  @P5 LDG.E.U16 R54, desc[UR22][R152.64] ;  /* 0x0000001698365981 */ /* 0x000f22000c1e1500 */
[----:B------:R-:W-:Y:S02]  /*7c60*/  LOP3.LUT R158, R159, R158, RZ, 0x3c, !PT ;  /* 0x0000009e9f9e7212 */ /* 0x000fe400078e3cff */
[----:B------:R-:W-:Y:S01]  /*7c70*/  PRMT R40, RZ, 0x7610, R40 ;  /* 0x00007610ff287816 */ /* 0x000fe20000000028 */
[----:B------:R-:W4:Y:S01]  /*7c80*/  @P5 LDG.E.U16 R55, desc[UR22][R144.64] ;  /* 0x0000001690375981 */ /* 0x000f22000c1e1500 */
[----:B------:R-:W-:Y:S02]  /*7c90*/  PRMT R41, RZ, 0x7610, R41 ;  /* 0x00007610ff297816 */ /* 0x000fe40000000029 */
[----:B------:R-:W-:Y:S01]  /*7ca0*/  LOP3.LUT R157, R157, R156, RZ, 0x3c, !PT ;  /* 0x0000009c9d9d7212 */ /* 0x000fe200078e3cff */
[----:B------:R-:W4:Y:S01]  /*7cb0*/  @P5 LDG.E.U16 R56, desc[UR22][R136.64] ;  /* 0x0000001688385981 */ /* 0x000f22000c1e1500 */
[----:B------:R-:W-:-:S02]  /*7cc0*/  LOP3.LUT R67, R67, R66, RZ, 0x3c, !PT ;  /* 0x0000004243437212 */ /* 0x000fc400078e3cff */
[----:B------:R-:W-:Y:S01]  /*7cd0*/  LOP3.LUT R77, R77, R76, RZ, 0x3c, !PT ;  /* 0x0000004c4d4d7212 */ /* 0x000fe200078e3cff */
[----:B------:R-:W4:Y:S01]  /*7ce0*/  @P5 LDG.E.U16 R57, desc[UR22][R128.64] ;  /* 0x0000001680395981 */ /* 0x000f22000c1e1500 */
[----:B------:R-:W-:Y:S02]  /*7cf0*/  LOP3.LUT R159, R159, R158, RZ, 0x3c, !PT ;  /* 0x0000009e9f9f7212 */ /* 0x000fe400078e3cff */
[----:B------:R-:W-:Y:S01]  /*7d00*/  LOP3.LUT R61, R61, R60, RZ, 0x3c, !PT ;  /* 0x0000003c3d3d7212 */ /* 0x000fe200078e3cff */
[----:B------:R-:W4:Y:S01]  /*7d10*/  @P5 LDG.E.U16 R62, desc[UR22][R120.64] ;  /* 0x00000016783e5981 */ /* 0x000f22000c1e1500 */
[----:B------:R-:W-:Y:S02]  /*7d20*/  LOP3.LUT R59, R59, R58, RZ, 0x3c, !PT ;  /* 0x0000003a3b3b7212 */ /* 0x000fe400078e3cff */
[----:B------:R-:W-:Y:S01]  /*7d30*/  PRMT R42, RZ, 0x7610, R42 ;  /* 0x00007610ff2a7816 */ /* 0x000fe2000000002a */
[----:B------:R-:W4:Y:S01]  /*7d40*/  @P5 LDG.E.U16 R63, desc[UR22][R112.64] ;  /* 0x00000016703f5981 */ /* 0x000f22000c1e1500 */
[----:B------:R-:W-:-:S02]  /*7d50*/  PRMT R43, RZ, 0x7610, R43 ;  /* 0x00007610ff2b7816 */ /* 0x000fc4000000002b */
[----:B------:R-:W-:Y:S01]  /*7d60*/  PRMT R6, RZ, 0x7610, R6 ;  /* 0x00007610ff067816 */ /* 0x000fe20000000006 */
[----:B------:R-:W4:Y:S01]  /*7d70*/  @P5 LDG.E.U16 R188, desc[UR22][R104.64] ;  /* 0x0000001668bc5981 */ /* 0x000f22000c1e1500 */
[----:B------:R-:W-:Y:S02]  /*7d80*/  LOP3.LUT R70, R71, R70, RZ, 0x3c, !PT ;  /* 0x0000004647467212 */ /* 0x000fe400078e3cff */
        /* <DEDUP_REMOVED lines=36> */
[----:B------:R-:W-:Y:S01]  /*7fd0*/  SHF.R.S32.HI R4, RZ, 0x1f, R3 ;  /* 0x0000001fff047819 */ /* 0x000fe20000011403 */
[----:B------:R-:W4:Y:S01]  /*7fe0*/  @P5 LDG.E.U16 R39, desc[UR22][R126.64] ;  /* 0x000000167e275981 */ /* 0x000f22000c1e1500 */
[----:B------:R-:W-:Y:S02]  /*7ff0*/  LOP3.LUT R157, R157, R156, RZ, 0x3c, !PT ;  /* 0x0000009c9d9d7212 */ /* 0x000fe400078e3cff */
[----:B------:R-:W-:Y:S01]  /*8000*/  SHF.R.S32.HI R5, RZ, 0x6, R202 ;  /* 0x00000006ff057819 */ /* 0x000fe200000114ca */
[----:B------:R-:W4:Y:S01]  /*8010*/  @P5 LDG.E.U16 R40, desc[UR22][R118.64] ;  /* 0x0000001676285981 */ /* 0x000f22000c1e1500 */
[----:B------:R-:W-:Y:S01]  /*8020*/  LOP3.LUT R77, R77, R76, RZ, 0x3c, !PT ;  /* 0x0000004c4d4d7212 */ /* 0x000fe200078e3cff */
[----:B------:R-:W-:Y:S01]  /*8030*/  IMAD.SHL.U32 R204, R52, 0x40, RZ ;  /* 0x0000004034cc7824 */ /* 0x000fe200078e00ff */
[----:B------:R-:W0:Y:S01]  /*8040*/  LDCU UR5, c[0x0][0x3a0] ;  /* 0x00007400ff0577ac */ /* 0x000e220008000800 */
[----:B------:R-:W4:Y:S01]  /*8050*/  @P5 LDG.E.U16 R41, desc[UR22][R110.64] ;  /* 0x000000166e295981 */ /* 0x000f22000c1e1500 */
[----:B------:R-:W-:-:S02]  /*8060*/  LOP3.LUT R61, R61, R60, RZ, 0x3c, !PT ;  /* 0x0000003c3d3d7212 */ /* 0x000fc400078e3cff */
[----:B------:R-:W-:Y:S01]  /*8070*/  LOP3.LUT R59, R59, R58, RZ, 0x3c, !PT ;  /* 0x0000003a3b3b7212 */ /* 0x000fe200078e3cff */
[----:B------:R-:W4:Y:S04]  /*8080*/  @P5 LDG.E.U16 R42, desc[UR22][R102.64] ;  /* 0x00000016662a5981 */ /* 0x000f28000c1e1500 */
        /* <DEDUP_REMOVED lines=20> */
[----:B------:R-:W4:Y:S01]  /*81d0*/  @P5 LDG.E.U16 R25, desc[UR22][R58.64] ;  /* 0x000000163a195981 */ /* 0x000f22000c1e1500 */
[----:B------:R-:W-:-:S02]  /*81e0*/  SHF.L.U64.HI R37, R3, 0x1, R4 ;  /* 0x0000000103257819 */ /* 0x000fc40000010204 */
[----:B------:R-:W-:Y:S01]  /*81f0*/  SGXT R4, R5, 0x1 ;  /* 0x000000010504781a */ /* 0x000fe20000000200 */
[----:B------:R-:W-:-:S03]  /*8200*/  IMAD.SHL.U32 R3, R202, 0x2, RZ ;  /* 0x00000002ca037824 */ /* 0x000fc600078e00ff */
[----:B------:R-:W-:Y:S01]  /*8210*/  LOP3.LUT R4, R4, 0x90, RZ, 0xc0, !PT ;  /* 0x0000009004047812 */ /* 0x000fe200078ec0ff */
[----:B------:R1:W-:Y:S03]  /*8220*/  STL [R1+0x60], R204 ;  /* 0x000060cc01007387 */ /* 0x0003e60000100800 */
[----:B------:R-:W-:Y:S01]  /*8230*/  LOP3.LUT R3, R4, 0x7e, R3, 0x78, !PT ;  /* 0x0000007e04037812 */ /* 0x000fe200078e7803 */
[----:B------:R-:W-:-:S03]  /*8240*/  IMAD.WIDE R36, R204, 0x2, R36 ;  /* 0x00000002cc247825 */ /* 0x000fc600078e0224 */
[C---:B-1----:R-:W-:Y:S02]  /*8250*/  LOP3.LUT R204, R3.reuse, 0x20, RZ, 0x3c, !PT ;  /* 0x0000002003cc7812 */ /* 0x042fe400078e3cff */
[----:B------:R-:W-:Y:S01]  /*8260*/  LOP3.LUT R202, R3, 0x40, RZ, 0x3c, !PT ;  /* 0x0000004003ca7812 */ /* 0x000fe200078e3cff */
[----:B--2---:R-:W-:Y:S04]  /*8270*/  STS.U16 [R3+UR9], R190 ;  /* 0x000000be03007988 */ /* 0x004fe80008000409 */
[----:B---3--:R-:W-:Y:S04]  /*8280*/  STS.U16 [R3+UR9+0x400], R191 ;  /* 0x000400bf03007988 */ /* 0x008fe80008000409 */
[----:B----4-:R-:W-:Y:S04]  /*8290*/  STS.U16 [R3+UR9+0x800], R192 ;  /* 0x000800c003007988 */ /* 0x010fe80008000409 */
[----:B------:R-:W-:Y:S04]  /*82a0*/  STS.U16 [R3+UR9+0xc00], R193 ;  /* 0x000c00c103007988 */ /* 0x000fe80008000409 */
        /* <DEDUP_REMOVED lines=34> */
[----:B------:R-:W-:Y:S01]  /*84d0*/  STS.U16 [R202+UR9+0x1a00], R38 ;  /* 0x001a0026ca007988 */ /* 0x000fe20008000409 */
[----:B------:R-:W-:-:S03]  /*84e0*/  IADD3 R4, P1, PT, R36, UR12, RZ ;  /* 0x0000000c24047c10 */ /* 0x000fc6000ff3e0ff */
[----:B------:R-:W-:Y:S01]  /*84f0*/  STS.U16 [R202+UR9+0x1e00], R39 ;  /* 0x001e0027ca007988 */ /* 0x000fe20008000409 */
[----:B------:R-:W-:-:S03]  /*8500*/  LOP3.LUT R36, R3, 0x60, RZ, 0x3c, !PT ;  /* 0x0000006003247812 */ /* 0x000fc600078e3cff */
[----:B------:R-:W-:Y:S04]  /*8510*/  STS.U16 [R202+UR9+0x2200], R40 ;  /* 0x00220028ca007988 */ /* 0x000fe80008000409 */
[----:B------:R-:W-:Y:S01]  /*8520*/  STS.U16 [R202+UR9+0x2600], R41 ;  /* 0x00260029ca007988 */ /* 0x000fe20008000409 */
[----:B0-----:R-:W-:-:S03]  /*8530*/  UIADD3 UR7, UPT, UPT, UR5, 0x3f, URZ ;  /* 0x0000003f05077890 */ /* 0x001fc6000fffe0ff */
[----:B------:R-:W-:Y:S04]  /*8540*/  STS.U16 [R202+UR9+0x2a00], R42 ;  /* 0x002a002aca007988 */ /* 0x000fe80008000409 */
[----:B------:R-:W-:Y:S04]  /*8550*/  STS.U16 [R202+UR9+0x2e00], R43 ;  /* 0x002e002bca007988 */ /* 0x000fe80008000409 */
[----:B------:R-:W-:Y:S04]  /*8560*/  STS.U16 [R202+UR9+0x3200], R6 ;  /* 0x00320006ca007988 */ /* 0x000fe80008000409 */
[----:B------:R0:W-:Y:S01]  /*8570*/  STS.U16 [R202+UR9+0x3600], R7 ;  /* 0x00360007ca007988 */ /* 0x0001e20008000409 */
[----:B------:R-:W-:-:S03]  /*8580*/  USHF.R.S32.HI UR5, URZ, 0x1f, UR7 ;  /* 0x0000001fff057899 */ /* 0x000fc60008011407 */
[----:B------:R-:W-:Y:S04]  /*8590*/  STS.U16 [R202+UR9+0x3a00], R8 ;  /* 0x003a0008ca007988 */ /* 0x000fe80008000409 */
[----:B------:R-:W-:Y:S01]  /*85a0*/  STS.U16 [R202+UR9+0x3e00], R9 ;  /* 0x003e0009ca007988 */ /* 0x000fe20008000409 */
[----:B0-----:R-:W-:-:S03]  /*85b0*/  SHF.R.S32.HI R7, RZ, 0x1f, R52 ;  /* 0x0000001fff077819 */ /* 0x001fc60000011434 */
[----:B------:R-:W-:Y:S04]  /*85c0*/  STS.U16 [R36+UR9+0x300], R10 ;  /* 0x0003000a24007988 */ /* 0x000fe80008000409 */
[----:B------:R-:W-:Y:S01]  /*85d0*/  STS.U16 [R36+UR9+0x700], R11 ;  /* 0x0007000b24007988 */ /* 0x000fe20008000409 */
[----:B------:R-:W-:-:S03]  /*85e0*/  SHF.L.U64.HI R6, R52, 0x1, R7 ;  /* 0x0000000134067819 */ /* 0x000fc60000010207 */
        /* <DEDUP_REMOVED lines=13> */
[----:B------:R0:W-:Y:S01]  /*86c0*/  STS.U16 [R36+UR9+0x3f00], R25 ;  /* 0x003f001924007988 */ /* 0x0001e20008000409 */
[----:B------:R1:W-:Y:S06]  /*86d0*/  MEMBAR.ALL.CTA ;  /* 0x0000000000007992 */ /* 0x0003ec0000008000 */
[----:B-1----:R-:W1:Y:S01]  /*86e0*/  FENCE.VIEW.ASYNC.S ;  /* 0x00000000000073c6 */ /* 0x002e620000000000 */
[----:B------:R-:W-:Y:S01]  /*86f0*/  ULEA.HI UR7, UR5, UR7, URZ, 0x6 ;  /* 0x0000000705077291 */ /* 0x000fe2000f8f30ff */
[----:B------:R-:W-:Y:S01]  /*8700*/  ISETP.NE.U32.AND P0, PT, R203, RZ, PT ;  /* 0x000000ffcb00720c */ /* 0x000fe20003f05070 */
[----:B------:R-:W-:Y:S01]  /*8710*/  UIADD3 UR5, UPT, UPT, UR9, 0x4000, URZ ;  /* 0x0000400009057890 */ /* 0x000fe2000fffe0ff */
[----:B------:R2:W-:Y:S01]  /*8720*/  STL [R1+0x64], R6 ;  /* 0x0000640601007387 */ /* 0x0005e20000100800 */
[----:B------:R-:W-:Y:S01]  /*8730*/  USHF.R.S32.HI UR7, URZ, 0x6, UR7 ;  /* 0x00000006ff077899 */ /* 0x000fe20008011407 */
[----:B------:R-:W-:Y:S01]  /*8740*/  IADD3.X R5, PT, PT, R37, UR13, RZ, P1, !PT ;  /* 0x0000000d25057c10 */ /* 0x000fe20008ffe4ff */
[----:B------:R-:W-:Y:S01]  /*8750*/  USHF.R.U32.HI UR5, URZ, 0x4, UR5 ;  /* 0x00000004ff057899 */ /* 0x000fe20008011605 */
[----:B------:R-:W-:Y:S01]  /*8760*/  ISETP.LT.OR P1, PT, R210, 0x40, P0 ;  /* 0x00000040d200780c */ /* 0x000fe20000721670 */
[----:B------:R-:W-:-:S02]  /*8770*/  UISETP.LT.AND UP1, UPT, UR7, 0x1, UPT ;  /* 0x000000010700788c */ /* 0x000fc4000bf21270 */
[----:B------:R-:W-:Y:S02]  /*8780*/  USGXT.U32 UR19, UR5, 0xe ;  /* 0x0000000e0513789a */ /* 0x000fe40008000000 */
[----:B------:R-:W-:Y:S02]  /*8790*/  USEL UR5, UR7, 0x1, !UP1 ;  /* 0x0000000107057887 */ /* 0x000fe4000c800000 */
[----:B------:R-:W-:Y:S01]  /*87a0*/  UIADD3 UR14, UP1, UPT, UR19, 0x2, URZ ;  /* 0x00000002130e7890 */ /* 0x000fe2000ff3e0ff */
[----:B------:R-:W-:Y:S01]  /*87b0*/  IMAD.MOV.U32 R204, RZ, RZ, R224 ;  /* 0x000000ffffcc7224 */ /* 0x000fe200078e00e0 */
[----:B------:R-:W-:Y:S01]  /*87c0*/  UIADD3 UR7, UPT, UPT, UR5, -0x1, URZ ;  /* 0xffffffff05077890 */ /* 0x000fe2000fffe0ff */
[----:B------:R-:W-:Y:S01]  /*87d0*/  IMAD.MOV.U32 R205, RZ, RZ, R221 ;  /* 0x000000ffffcd7224 */ /* 0x000fe200078e00dd */
[----:B------:R-:W-:Y:S01]  /*87e0*/  UMOV UR4, URZ ;  /* 0x000000ff00047c82 */ /* 0x000fe20008000000 */
[----:B------:R-:W-:Y:S01]  /*87f0*/  IMAD.MOV.U32 R207, RZ, RZ, R218 ;  /* 0x000000ffffcf7224 */ /* 0x000fe200078e00da */
[----:B------:R-:W-:Y:S01]  /*8800*/  UIADD3.X UR15, UPT, UPT, UR4, 0x40004040, URZ, UP1, !UPT ;  /* 0x40004040040f7890 */ /* 0x000fe20008ffe4ff */
[----:B------:R-:W-:-:S02]  /*8810*/  IMAD.MOV.U32 R208, RZ, RZ, R215 ;  /* 0x000000ffffd07224 */ /* 0x000fc400078e00d7 */
[C---:B------:R-:W-:Y:S02]  /*8820*/  IMAD R252, R52.reuse, 0xf, RZ ;  /* 0x0000000f34fc7824 */ /* 0x040fe400078e02ff */
[C---:B------:R-:W-:Y:S02]  /*8830*/  IMAD.SHL.U32 R251, R52.reuse, 0x10, RZ ;  /* 0x0000001034fb7824 */ /* 0x040fe400078e00ff */
[C---:B------:R-:W-:Y:S02]  /*8840*/  IMAD R250, R52.reuse, 0x11, RZ ;  /* 0x0000001134fa7824 */ /* 0x040fe400078e02ff */
[C---:B------:R-:W-:Y:S02]  /*8850*/  IMAD R249, R52.reuse, 0x12, RZ ;  /* 0x0000001234f97824 */ /* 0x040fe400078e02ff */
[C---:B------:R-:W-:Y:S02]  /*8860*/  IMAD R248, R52.reuse, 0x13, RZ ;  /* 0x0000001334f87824 */ /* 0x040fe400078e02ff */
[----:B------:R-:W-:-:S02]  /*8870*/  IMAD R247, R52, 0x14, RZ ;  /* 0x0000001434f77824 */ /* 0x000fc400078e02ff */
[C---:B------:R-:W-:Y:S02]  /*8880*/  IMAD R246, R52.reuse, 0x15, RZ ;  /* 0x0000001534f67824 */ /* 0x040fe400078e02ff */
[C---:B------:R-:W-:Y:S02]  /*8890*/  IMAD R245, R52.reuse, 0x16, RZ ;  /* 0x0000001634f57824 */ /* 0x040fe400078e02ff */
        /* <DEDUP_REMOVED lines=9> */
[----:B------:R-:W-:-:S02]  /*8930*/  IMAD.SHL.U32 R235, R52, 0x20, RZ ;  /* 0x0000002034eb7824 */ /* 0x000fc400078e00ff */
        /* <DEDUP_REMOVED lines=12> */
[C---:B------:R-:W-:Y:S01]  /*8a00*/  IMAD R218, R52.reuse, 0x2d, RZ ;  /* 0x0000002d34da7824 */ /* 0x040fe200078e02ff */
[----:B------:R-:W-:Y:S01]  /*8a10*/  UMOV UR6, URZ ;  /* 0x000000ff00067c82 */ /* 0x000fe20008000000 */
[----:B------:R-:W-:Y:S02]  /*8a20*/  UISETP.NE.U32.AND UP1, UPT, UR7, URZ, UPT ;  /* 0x000000ff0700728c */ /* 0x000fe4000bf25070 */
[----:B------:R-:W-:Y:S01]  /*8a30*/  UIADD3 UR18, UPT, UPT, UR8, 0x80, URZ ;  /* 0x0000008008127890 */ /* 0x000fe2000fffe0ff */
[----:B------:R-:W-:Y:S01]  /*8a40*/  IMAD.SHL.U32 R37, R53, 0x40, RZ ;  /* 0x0000004035257824 */ /* 0x000fe200078e00ff */
[----:B------:R-:W-:Y:S01]  /*8a50*/  SHF.R.S32.HI R198, RZ, 0x1f, R0 ;  /* 0x0000001fffc67819 */ /* 0x000fe20000011400 */
[C---:B------:R-:W-:Y:S01]  /*8a60*/  IMAD R215, R52.reuse, 0x2e, RZ ;  /* 0x0000002e34d77824 */ /* 0x040fe200078e02ff */
        /* <DEDUP_REMOVED lines=33> */
[----:B------:R-:W-:Y:S01]  /*8c80*/  IMAD R51, R52, 0x3f, RZ ;  /* 0x0000003f34337824 */ /* 0x000fe200078e02ff */
[----:B------:R-:W-:-:S02]  /*8c90*/  SHF.R.S32.HI R52, RZ, 0x1f, R247 ;  /* 0x0000001fff347819 */ /* 0x000fc400000114f7 */
[----:B------:R-:W-:Y:S02]  /*8ca0*/  SHF.R.S32.HI R35, RZ, 0x1f, R246 ;  /* 0x0000001fff237819 */ /* 0x000fe400000114f6 */
[----:B------:R-:W-:Y:S02]  /*8cb0*/  SHF.R.S32.HI R34, RZ, 0x1f, R245 ;  /* 0x0000001fff227819 */ /* 0x000fe400000114f5 */
[----:B------:R-:W-:Y:S02]  /*8cc0*/  SHF.R.S32.HI R33, RZ, 0x1f, R244 ;  /* 0x0000001fff217819 */ /* 0x000fe400000114f4 */
[----:B------:R-:W-:Y:S02]  /*8cd0*/  SHF.R.S32.HI R32, RZ, 0x1f, R243 ;  /* 0x0000001fff207819 */ /* 0x000fe400000114f3 */
[----:B------:R-:W-:Y:S02]  /*8ce0*/  SHF.R.S32.HI R31, RZ, 0x1f, R242 ;  /* 0x0000001fff1f7819 */ /* 0x000fe400000114f2 */
[----:B------:R-:W-:-:S02]  /*8cf0*/  SHF.R.S32.HI R30, RZ, 0x1f, R241 ;  /* 0x0000001fff1e7819 */ /* 0x000fc400000114f1 */
[----:B------:R-:W-:Y:S02]  /*8d00*/  SHF.R.S32.HI R29, RZ, 0x1f, R240 ;  /* 0x0000001fff1d7819 */ /* 0x000fe400000114f0 */
[----:B------:R-:W-:Y:S02]  /*8d10*/  SHF.R.S32.HI R28, RZ, 0x1f, R239 ;  /* 0x0000001fff1c7819 */ /* 0x000fe400000114ef */
[----:B------:R-:W-:Y:S02]  /*8d20*/  SHF.R.S32.HI R27, RZ, 0x1f, R238 ;  /* 0x0000001fff1b7819 */ /* 0x000fe400000114ee */
[----:B------:R-:W-:Y:S02]  /*8d30*/  SHF.R.S32.HI R26, RZ, 0x1f, R237 ;  /* 0x0000001fff1a7819 */ /* 0x000fe400000114ed */
[----:B0-----:R-:W-:Y:S02]  /*8d40*/  SHF.R.S32.HI R25, RZ, 0x1f, R236 ;  /* 0x0000001fff197819 */ /* 0x001fe400000114ec */
        /* <DEDUP_REMOVED lines=11> */
[----:B------:R-:W-:Y:S02]  /*8e00*/  SHF.R.S32.HI R13, RZ, 0x1f, R224 ;  /* 0x0000001fff0d7819 */ /* 0x000fe400000114e0 */
[----:B------:R-:W-:-:S02]  /*8e10*/  SHF.R.S32.HI R12, RZ, 0x1f, R221 ;  /* 0x0000001fff0c7819 */ /* 0x000fc400000114dd */
[----:B------:R-:W-:Y:S01]  /*8e20*/  SHF.R.S32.HI R11, RZ, 0x1f, R218 ;  /* 0x0000001fff0b7819 */ /* 0x000fe200000114da */
[----:B-1----:R-:W-:Y:S06]  /*8e30*/  BAR.SYNC.DEFER_BLOCKING 0x0 ;  /* 0x0000000000007b1d */ /* 0x002fec0000010000 */
[----:B--2---:R-:W-:Y:S05]  /*8e40*/  @P1 BRA `(.L_x_7) ;  /* 0x0000000000701947 */ /* 0x004fea0003800000 */
[----:B------:R-:W-:Y:S01]  /*8e50*/  USHF.R.U32.HI UR12, URZ, 0x4, UR9 ;  /* 0x00000004ff0c7899 */ /* 0x000fe20008011609 */
[----:B------:R-:W-:Y:S01]  /*8e60*/  UMOV UR4, URZ ;  /* 0x000000ff00047c82 */ /* 0x000fe20008000000 */
[----:B------:R-:W-:Y:S02]  /*8e70*/  UIADD3 UR16, UPT, UPT, UR8, 0x88, URZ ;  /* 0x0000008808107890 */ /* 0x000fe4000fffe0ff */
[----:B------:R-:W-:Y:S02]  /*8e80*/  USGXT.U32 UR12, UR12, 0xe ;  /* 0x0000000e0c0c789a */ /* 0x000fe40008000000 */
[----:B------:R-:W-:Y:S02]  /*8e90*/  UIADD3 UR17, UPT, UPT, UR8, 0x90, URZ ;  /* 0x0000009008117890 */ /* 0x000fe4000fffe0ff */
[----:B------:R-:W-:Y:S02]  /*8ea0*/  UIADD3 UR28, UP2, UPT, UR12, 0x2, URZ ;  /* 0x000000020c1c7890 */ /* 0x000fe4000ff5e0ff */
[----:B------:R-:W-:-:S02]  /*8eb0*/  UIADD3 UR26, UPT, UPT, UR8, 0x98, URZ ;  /* 0x00000098081a7890 */ /* 0x000fc4000fffe0ff */
[----:B------:R-:W-:Y:S01]  /*8ec0*/  UIADD3.X UR29, UPT, UPT, UR4, 0x40004040, URZ, UP2, !UPT ;  /* 0x40004040041d7890 */ /* 0x000fe200097fe4ff */
[----:B------:R-:W-:Y:S01]  /*8ed0*/  UMOV UR30, 0x0 ;  /* 0x00000000001e7882 */ /* 0x000fe20000000000 */
[----:B------:R-:W-:Y:S02]  /*8ee0*/  UMOV UR31, 0x8200490 ;  /* 0x08200490001f7882 */ /* 0x000fe40000000000 */
[----:B------:R-:W-:Y:S02]  /*8ef0*/  UIADD3.64 UR20, UPT, UPT, UR28, 0x2, URZ ;  /* 0x000000021c147897 */ /* 0x000fe4000fffe0ff */
[----:B------:R-:W-:Y:S01]  /*8f00*/  UIADD3.64 UR24, UPT, UPT, UR28, 0x4, URZ ;  /* 0x000000041c187897 */ /* 0x000fe2000fffe0ff */
[----:B------:R-:W-:Y:S01]  /*8f10*/  UMOV UR13, 0x40004040 ;  /* 0x40004040000d7882 */ /* 0x000fe20000000000 */
[----:B------:R-:W-:Y:S01]  /*8f20*/  UMOV UR32, 0x0 ;  /* 0x0000000000207882 */ /* 0x000fe20000000000 */
[----:B------:R-:W-:Y:S01]  /*8f30*/  UMOV UR33, 0x8200490 ;  /* 0x0820049000217882 */ /* 0x000fe20000000000 */
[----:B------:R-:W-:Y:S01]  /*8f40*/  UMOV UR34, 0x0 ;  /* 0x0000000000227882 */ /* 0x000fe20000000000 */
[----:B------:R-:W-:Y:S01]  /*8f50*/  UMOV UR35, 0x8200490 ;  /* 0x0820049000237882 */ /* 0x000fe20000000000 */
[----:B------:R-:W-:Y:S01]  /*8f60*/  UMOV UR4, UR11 ;  /* 0x0000000b00047c82 */ /* 0x000fe20008000000 */
[----:B------:R-:W-:Y:S01]  /*8f70*/  UMOV UR5, URZ ;  /* 0x000000ff00057c82 */ /* 0x000fe20008000000 */
[----:B------:R0:W-:Y:S01]  /*8f80*/  UTCHMMA tmem[UR18], gdesc[UR12], tmem[UR8], tmem[UR30], idesc[UR31], !UPT ;  /* 0x00ff1e0c120079ea */ /* 0x0001e2000f800008 */
[----:B------:R-:W-:Y:S01]  /*8f90*/  UMOV UR36, 0x0 ;  /* 0x0000000000247882 */ /* 0x000fe20000000000 */
[----:B------:R-:W-:Y:S01]  /*8fa0*/  UMOV UR37, 0x8200490 ;  /* 0x0820049000257882 */ /* 0x000fe20000000000 */
[----:B------:R0:W-:Y:S01]  /*8fb0*/  UTCHMMA tmem[UR16], gdesc[UR28], tmem[UR8], tmem[UR32], idesc[UR33], UPT ;  /* 0x00ff201c100079ea */ /* 0x0001e2000b800008 */
[----:B------:R-:W-:Y:S01]  /*8fc0*/  UMOV UR4, UR4 ;  /* 0x0000000400047c82 */ /* 0x000fe20008000000 */
[----:B------:R0:W-:Y:S01]  /*8fd0*/  UTCHMMA tmem[UR17], gdesc[UR20], tmem[UR8], tmem[UR34], idesc[UR35], UPT ;  /* 0x00ff2214110079ea */ /* 0x0001e2000b800008 */
[----:B------:R0:W-:Y:S01]  /*8fe0*/  UTCHMMA tmem[UR26], gdesc[UR24], tmem[UR8], tmem[UR36], idesc[UR37], UPT ;  /* 0x00ff24181a0079ea */ /* 0x0001e2000b800008 */
[----:B------:R0:W-:Y:S01]  /*8ff0*/  UTCBAR [UR4], URZ ;  /* 0x000000ff040073e9 */ /* 0x0001e200080000ff */
[----:B------:R-:W-:Y:S01]  /*9000*/  NOP ;  /* 0x0000000000007918 */ /* 0x000fe20000000000 */
.L_x_7:
        /* <DEDUP_REMOVED lines=17> */
[----:B------:R-:W-:Y:S01]  /*9120*/  SHF.R.S32.HI R214, RZ, 0x1f, R51 ;  /* 0x0000001fffd67819 */ /* 0x000fe20000011433 */
[----:B------:R-:W-:Y:S06]  /*9130*/  BRA.U !UP1, `(.L_x_8) ;  /* 0x0000003509d07547 */ /* 0x000fec000b800000 */
[----:B------:R1:W-:Y:S04]  /*9140*/  STL [R1+0x7c], R36 ;  /* 0x00007c2401007387 */ /* 0x0003e80000100800 */
[----:B-1----:R-:W2:Y:S04]  /*9150*/  LDL R36, [R1+0x40] ;  /* 0x0000400001247983 */ /* 0x002ea80000100800 */
[----:B------:R1:W-:Y:S04]  /*9160*/  STL [R1+0x78], R3 ;  /* 0x0000780301007387 */ /* 0x0003e80000100800 */
[----:B-1----:R-:W3:Y:S01]  /*9170*/  LDL R3, [R1+0x3c] ;  /* 0x00003c0001037983 */ /* 0x002ee20000100800 */
[----:B------:R-:W-:-:S03]  /*9180*/  SHF.L.U64.HI R198, R0, 0x1, R198 ;  /* 0x0000000100c67819 */ /* 0x000fc600000102c6 */
[----:B------:R1:W-:Y:S04]  /*9190*/  STL [R1+0x74], R2 ;  /* 0x0000740201007387 */ /* 0x0003e80000100800 */
[----:B------:R-:W4:Y:S04]  /*91a0*/  LDL R198, [R1] ;  /* 0x0000000001c67983 */ /* 0x000f280000100800 */
[----:B-1----:R-:W4:Y:S01]  /*91b0*/  LDL R2, [R1+0x38] ;  /* 0x0000380001027983 */ /* 0x002f220000100800 */
[----:B0-----:R-:W-:Y:S02]  /*91c0*/  UIADD3.64 UR24, UPT, UPT, UR14, 0x2, URZ ;  /* 0x000000020e187897 */ /* 0x001fe4000fffe0ff */
[----:B------:R-:W-:Y:S01]  /*91d0*/  UIADD3.64 UR26, UPT, UPT, UR14, 0x4, URZ ;  /* 0x000000040e1a7897 */ /* 0x000fe2000fffe0ff */
[----:B--2---:R-:W-:-:S02]  /*91e0*/  SHF.L.U64.HI R197, R36, 0x1, R197 ;  /* 0x0000000124c57819 */ /* 0x004fc400000102c5 */
[----:B------:R0:W5:Y:S04]  /*91f0*/  LDL.LU R36, [R1+0x7c] ;  /* 0x00007c0001247983 */ /* 0x0001680000300800 */
[----:B------:R1:W-:Y:S01]  /*9200*/  STL [R1+0x14], R197 ;  /* 0x000014c501007387 */ /* 0x0003e20000100800 */
[----:B---3--:R-:W-:-:S03]  /*9210*/  SHF.L.U64.HI R196, R3, 0x1, R196 ;  /* 0x0000000103c47819 */ /* 0x008fc600000102c4 */
[----:B-1----:R-:W2:Y:S04]  /*9220*/  LDL R197, [R1+0x34] ;  /* 0x0000340001c57983 */ /* 0x002ea80000100800 */
[----:B------:R0:W5:Y:S04]  /*9230*/  LDL.LU R3, [R1+0x78] ;  /* 0x0000780001037983 */ /* 0x0001680000300800 */
[----:B------:R1:W-:Y:S04]  /*9240*/  STL [R1+0x18], R196 ;  /* 0x000018c401007387 */ /* 0x0003e80000100800 */
[----:B-1----:R-:W3:Y:S01]  /*9250*/  LDL R196, [R1+0x10] ;  /* 0x0000100001c47983 */ /* 0x002ee20000100800 */
[----:B----4-:R-:W-:-:S03]  /*9260*/  SHF.L.U64.HI R195, R2, 0x1, R195 ;  /* 0x0000000102c37819 */ /* 0x010fc600000102c3 */
[----:B------:R0:W5:Y:S04]  /*9270*/  LDL.LU R2, [R1+0x74] ;  /* 0x0000740001027983 */ /* 0x0001680000300800 */
[----:B------:R3:W-:Y:S01]  /*9280*/  STL [R1+0x1c], R195 ;  /* 0x00001cc301007387 */ /* 0x0007e20000100800 */
[----:B------:R-:W-:Y:S01]  /*9290*/  UMOV UR5, UR7 ;  /* 0x0000000700057c82 */ /* 0x000fe20008000000 */
[----:B------:R-:W-:Y:S01]  /*92a0*/  UMOV UR20, 0x1 ;  /* 0x0000000100147882 */ /* 0x000fe20000000000 */
[----:B------:R-:W-:Y:S01]  /*92b0*/  UMOV UR4, URZ ;  /* 0x000000ff00047c82 */ /* 0x000fe20008000000 */
[----:B---3--:R-:W-:Y:S02]  /*92c0*/  SHF.L.U64.HI R195, R196, 0x1, R194 ;  /* 0x00000001c4c37819 */ /* 0x008fe400000102c2 */
[----:B--2---:R-:W-:-:S02]  /*92d0*/  SHF.L.U64.HI R194, R197, 0x1, R193 ;  /* 0x00000001c5c27819 */ /* 0x004fc400000102c1 */
[----:B------:R-:W-:Y:S02]  /*92e0*/  SHF.L.U64.HI R193, R198, 0x1, R192 ;  /* 0x00000001c6c17819 */ /* 0x000fe400000102c0 */
[----:B------:R-:W-:Y:S02]  /*92f0*/  SHF.L.U64.HI R192, R223, 0x1, R191 ;  /* 0x00000001dfc07819 */ /* 0x000fe400000102bf */
[----:B------:R-:W-:Y:S02]  /*9300*/  SHF.L.U64.HI R191, R222, 0x1, R190 ;  /* 0x00000001debf7819 */ /* 0x000fe400000102be */
[----:B------:R-:W-:Y:S02]  /*9310*/  SHF.L.U64.HI R190, R220, 0x1, R189 ;  /* 0x00000001dcbe7819 */ /* 0x000fe400000102bd */
[----:B------:R-:W-:Y:S02]  /*9320*/  SHF.L.U64.HI R189, R219, 0x1, R188 ;  /* 0x00000001dbbd7819 */ /* 0x000fe400000102bc */
[----:B------:R-:W-:-:S02]  /*9330*/  SHF.L.U64.HI R188, R217, 0x1, R63 ;  /* 0x00000001d9bc7819 */ /* 0x000fc4000001023f */
        /* <DEDUP_REMOVED lines=11> */
[----:B------:R-:W-:Y:S01]  /*93f0*/  SHF.L.U64.HI R32, R242, 0x1, R31 ;  /* 0x00000001f2207819 */ /* 0x000fe2000001021f */
[----:B------:R0:W-:Y:S01]  /*9400*/  STL [R1+0x20], R195 ;  /* 0x000020c301007387 */ /* 0x0001e20000100800 */
[----:B------:R-:W-:-:S02]  /*9410*/  SHF.L.U64.HI R31, R241, 0x1, R30 ;  /* 0x00000001f11f7819 */ /* 0x000fc4000001021e */
[----:B------:R-:W-:Y:S01]  /*9420*/  SHF.L.U64.HI R30, R240, 0x1, R29 ;  /* 0x00000001f01e7819 */ /* 0x000fe2000001021d */
[----:B------:R0:W-:Y:S01]  /*9430*/  STL [R1+0x24], R194 ;  /* 0x000024c201007387 */ /* 0x0001e20000100800 */
[----:B------:R-:W-:Y:S02]  /*9440*/  SHF.L.U64.HI R29, R239, 0x1, R28 ;  /* 0x00000001ef1d7819 */ /* 0x000fe4000001021c */
[----:B------:R-:W-:Y:S01]  /*9450*/  SHF.L.U64.HI R28, R238, 0x1, R27 ;  /* 0x00000001ee1c7819 */ /* 0x000fe2000001021b */
[----:B------:R0:W-:Y:S01]  /*9460*/  STL [R1+0x44], R193 ;  /* 0x000044c101007387 */ /* 0x0001e20000100800 */
[----:B------:R-:W-:Y:S02]  /*9470*/  SHF.L.U64.HI R27, R237, 0x1, R26 ;  /* 0x00000001ed1b7819 */ /* 0x000fe4000001021a */
[----:B------:R-:W-:Y:S01]  /*9480*/  SHF.L.U64.HI R26, R236, 0x1, R25 ;  /* 0x00000001ec1a7819 */ /* 0x000fe20000010219 */
[----:B------:R0:W-:Y:S01]  /*9490*/  STL [R1+0x48], R192 ;  /* 0x000048c001007387 */ /* 0x0001e20000100800 */
[----:B------:R-:W-:-:S03]  /*94a0*/  SHF.L.U64.HI R25, R235, 0x1, R24 ;  /* 0x00000001eb197819 */ /* 0x000fc60000010218 */
        /* <DEDUP_REMOVED lines=29> */
[----:B------:R-:W-:Y:S01]  /*9680*/  SHF.L.U64.HI R6, R45, 0x1, R205 ;  /* 0x000000012d067819 */ /* 0x000fe200000102cd */
[----:B------:R-:W-:Y:S01]  /*9690*/  IMAD.MOV.U32 R52, RZ, RZ, R4 ;  /* 0x000000ffff347224 */ /* 0x000fe200078e0004 */
[----:B------:R-:W-:Y:S01]  /*96a0*/  SHF.L.U64.HI R8, R46, 0x1, R207 ;  /* 0x000000012e087819 */ /* 0x000fe200000102cf */
[----:B------:R-:W-:Y:S01]  /*96b0*/  IMAD.MOV.U32 R53, RZ, RZ, R5 ;  /* 0x000000ffff357224 */ /* 0x000fe200078e0005 */
[----:B------:R-:W-:Y:S02]  /*96c0*/  SHF.L.U64.HI R7, R47, 0x1, R208 ;  /* 0x000000012f077819 */ /* 0x000fe400000102d0 */
[----:B------:R-:W-:-:S02]  /*96d0*/  SHF.L.U64.HI R6, R48, 0x1, R210 ;  /* 0x0000000130067819 */ /* 0x000fc400000102d2 */
[----:B------:R-:W-:Y:S02]  /*96e0*/  SHF.L.U64.HI R8, R49, 0x1, R211 ;  /* 0x0000000131087819 */ /* 0x000fe400000102d3 */
[----:B------:R-:W-:Y:S02]  /*96f0*/  SHF.L.U64.HI R7, R50, 0x1, R213 ;  /* 0x0000000132077819 */ /* 0x000fe400000102d5 */
[----:B0-----:R-:W-:-:S07]  /*9700*/  SHF.L.U64.HI R6, R51, 0x1, R214 ;  /* 0x0000000133067819 */ /* 0x001fce00000102d6 */
.L_x_11:
[----:B------:R-:W2:Y:S01]  /*9710*/  LDL R9, [R1+0x64] ;  /* 0x0000640001097983 */ /* 0x000ea20000100800 */
[----:B-----5:R-:W-:Y:S02]  /*9720*/  ISETP.GT.AND P5, PT, R2, 0x1, PT ;  /* 0x000000010200780c */ /* 0x020fe40003fa4270 */
[-C--:B------:R-:W-:Y:S02]  /*9730*/  IADD3 R8, P1, PT, R0, R52.reuse, RZ ;  /* 0x0000003400087210 */ /* 0x080fe40007f3e0ff */
[----:B------:R-:W-:Y:S02]  /*9740*/  SHF.R.S32.HI R7, RZ, 0x1f, R0 ;  /* 0x0000001fff077819 */ /* 0x000fe40000011400 */
[----:B------:R-:W-:Y:S02]  /*9750*/  ISETP.GT.AND P3, PT, R2, 0x2, PT ;  /* 0x000000020200780c */ /* 0x000fe40003f64270 */
[C---:B------:R-:W-:Y:S02]  /*9760*/  LEA R6, P4, R0.reuse, R52, 0x1 ;  /* 0x0000003400067211 */ /* 0x040fe400078808ff */
[----:B------:R-:W-:-:S02]  /*9770*/  SHF.L.U64.HI R7, R0, 0x1, R7 ;  /* 0x0000000100077819 */ /* 0x000fc40000010207 */
[----:B------:R-:W-:Y:S02]  /*9780*/  PRMT R4, RZ, 0x7610, R4 ;  /* 0x00007610ff047816 */ /* 0x000fe40000000004 */
[----:B------:R-:W-:Y:S01]  /*9790*/  PRMT R5, RZ, 0x7610, R5 ;  /* 0x00007610ff057816 */ /* 0x000fe20000000005 */
[----:B------:R-:W-:-:S05]  /*97a0*/  IMAD.X R7, R53, 0x1, R7, P4 ;  /* 0x0000000135077824 */ /* 0x000fca00020e0607 */
[----:B------:R0:W3:Y:S04]  /*97b0*/  @P3 LDG.E.U16 R5, desc[UR22][R6.64] ;  /* 0x0000001606053981 */ /* 0x0000e8000c1e1500 */
[----:B------:R-:W0:Y:S01]  /*97c0*/  LDL R7, [R1+0x3c] ;  /* 0x00003c0001077983 */ /* 0x000e220000100800 */
[----:B--2---:R-:W-:-:S05]  /*97d0*/  IMAD.X R9, R53, 0x1, R9, P1 ;  /* 0x0000000135097824 */ /* 0x004fca00008e0609 */
[----:B------:R1:W5:Y:S04]  /*97e0*/  @P5 LDG.E.U16 R4, desc[UR22][R8.64] ;  /* 0x0000001608045981 */ /* 0x000368000c1e1500 */
[----:B------:R-:W1:Y:S01]  /*97f0*/  LDL R9, [R1+0x40] ;  /* 0x0000400001097983 */ /* 0x000e620000100800 */
[----:B0-----:R-:W-:-:S03]  /*9800*/  LEA R6, P5, R7, R52, 0x1 ;  /* 0x0000003407067211 */ /* 0x001fc600078a08ff */
[----:B------:R-:W2:Y:S01]  /*9810*/  LDL R7, [R1+0x18] ;  /* 0x0000180001077983 */ /* 0x000ea20000100800 */
[----:B-1----:R-:W-:-:S03]  /*9820*/  LEA R8, P6, R9, R52, 0x1 ;  /* 0x0000003409087211 */ /* 0x002fc600078c08ff */
[----:B------:R-:W4:Y:S01]  /*9830*/  LDL R9, [R1+0x14] ;  /* 0x0000140001097983 */ /* 0x000f220000100800 */
[C---:B------:R-:W-:Y:S02]  /*9840*/  ISETP.GT.AND P1, PT, R2.reuse, 0x3, PT ;  /* 0x000000030200780c */ /* 0x040fe40003f24270 */
[----:B------:R-:W-:Y:S02]  /*9850*/  ISETP.GT.AND P4, PT, R2, 0x4, PT ;  /* 0x000000040200780c */ /* 0x000fe40003f84270 */
[----:B------:R-:W-:Y:S02]  /*9860*/  PRMT R204, RZ, 0x7610, R204 ;  /* 0x00007610ffcc7816 */ /* 0x000fe400000000cc */
[----:B------:R-:W-:Y:S01]  /*9870*/  PRMT R202, RZ, 0x7610, R202 ;  /* 0x00007610ffca7816 */ /* 0x000fe200000000ca */
[----:B--2---:R-:W-:-:S08]  /*9880*/  IMAD.X R7, R53, 0x1, R7, P5 ;  /* 0x0000000135077824 */ /* 0x004fd000028e0607 */
[----:B------:R0:W2:Y:S04]  /*9890*/  @P4 LDG.E.U16 R202, desc[UR22][R6.64] ;  /* 0x0000001606ca4981 */ /* 0x0000a8000c1e1500 */
[----:B------:R-:W0:Y:S01]  /*98a0*/  LDL R7, [R1+0x10] ;  /* 0x0000100001077983 */ /* 0x000e220000100800 */
[----:B----4-:R-:W-:-:S05]  /*98b0*/  IMAD.X R9, R53, 0x1, R9, P6 ;  /* 0x0000000135097824 */ /* 0x010fca00030e0609 */
[----:B------:R1:W3:Y:S04]  /*98c0*/  @P1 LDG.E.U16 R204, desc[UR22][R8.64] ;  /* 0x0000001608cc1981 */ /* 0x0002e8000c1e1500 */
[----:B------:R-:W1:Y:S01]  /*98d0*/  LDL R9, [R1+0x38] ;  /* 0x0000380001097983 */ /* 0x000e620000100800 */
[----:B0-----:R-:W-:-:S03]  /*98e0*/  LEA R6, P5, R7, R52, 0x1 ;  /* 0x0000003407067211 */ /* 0x001fc600078a08ff */
[----:B------:R-:W4:Y:S01]  /*98f0*/  LDL R7, [R1+0x20] ;  /* 0x0000200001077983 */ /* 0x000f220000100800 */
[----:B-1----:R-:W-:-:S03]  /*9900*/  LEA R8, P6, R9, R52, 0x1 ;  /* 0x0000003409087211 */ /* 0x002fc600078c08ff */
[----:B------:R-:W2:Y:S01]  /*9910*/  LDL R9, [R1+0x1c] ;  /* 0x00001c0001097983 */ /* 0x000ea20000100800 */
[C---:B------:R-:W-:Y:S02]  /*9920*/  ISETP.GT.AND P3, PT, R2.reuse, 0x5, PT ;  /* 0x000000050200780c */ /* 0x040fe40003f64270 */
[----:B------:R-:W-:Y:S02]  /*9930*/  ISETP.GT.AND P1, PT, R2, 0x6, PT ;  /* 0x000000060200780c */ /* 0x000fe40003f24270 */
[----:B------:R-:W-:Y:S02]  /*9940*/  PRMT R203, RZ, 0x7610, R203 ;  /* 0x00007610ffcb7816 */ /* 0x000fe400000000cb */
[----:B------:R-:W-:Y:S01]  /*9950*/  PRMT R201, RZ, 0x7610, R201 ;  /* 0x00007610ffc97816 */ /* 0x000fe200000000c9 */
[----:B----4-:R-:W-:-:S08]  /*9960*/  IMAD.X R7, R53, 0x1, R7, P5 ;  /* 0x0000000135077824 */ /* 0x010fd000028e0607 */
[----:B------:R0:W5:Y:S04]  /*9970*/  @P1 LDG.E.U16 R201, desc[UR22][R6.64] ;  /* 0x0000001606c91981 */ /* 0x000168000c1e1500 */
[----:B------:R-:W0:Y:S01]  /*9980*/  LDL R7, [R1] ;  /* 0x0000000001077983 */ /* 0x000e220000100800 */
[----:B--2---:R-:W-:-:S05]  /*9990*/  IMAD.X R9, R53, 0x1, R9, P6 ;  /* 0x0000000135097824 */ /* 0x004fca00030e0609 */
[----:B------:R1:W2:Y:S04]  /*99a0*/  @P3 LDG.E.U16 R203, desc[UR22][R8.64] ;  /* 0x0000001608cb3981 */ /* 0x0002a8000c1e1500 */
        /* <DEDUP_REMOVED lines=24> */
[----:B------:R0:W5:Y:S04]  /*9b30*/  @P4 LDG.E.U16 R196, desc[UR22][R6.64] ;  /* 0x0000001606c44981 */ /* 0x000168000c1e1500 */
[----:B------:R-:W0:Y:S01]  /*9b40*/  LDL R7, [R1+0x8] ;  /* 0x0000080001077983 */ /* 0x000e220000100800 */
[----:B----4-:R-:W-:-:S05]  /*9b50*/  IMAD.X R9, R53, 0x1, R9, P6 ;  /* 0x0000000135097824 */ /* 0x010fca00030e0609 */
        /* <DEDUP_REMOVED lines=21> */
[C---:B------:R-:W-:Y:S02]  /*9cb0*/  ISETP.GT.AND P3, PT, R2.reuse, 0xe, PT ;  /* 0x0000000e0200780c */ /* 0x040fe40003f64270 */
[----:B------:R-:W-:Y:S02]  /*9cc0*/  PRMT R195, RZ, 0x7610, R195 ;  /* 0x00007610ffc37816 */ /* 0x000fe400000000c3 */
[----:B------:R-:W-:Y:S02]  /*9cd0*/  PRMT R11, RZ, 0x7610, R11 ;  /* 0x00007610ff0b7816 */ /* 0x000fe4000000000b */
[----:B------:R-:W-:Y:S01]  /*9ce0*/  ISETP.GT.AND P1, PT, R2, 0xf, PT ;  /* 0x0000000f0200780c */ /* 0x000fe20003f24270 */
[----:B--2---:R-:W-:-:S06]  /*9cf0*/  IMAD.X R7, R53, 0x1, R7, P5 ;  /* 0x0000000135077824 */ /* 0x004fcc00028e0607 */
[----:B------:R0:W5:Y:S01]  /*9d00*/  @P3 LDG.E.U16 R11, desc[UR22][R6.64] ;  /* 0x00000016060b3981 */ /* 0x000162000c1e1500 */
[----:B------:R-:W-:Y:S02]  /*9d10*/  PRMT R194, RZ, 0x7610, R194 ;  /* 0x00007610ffc27816 */ /* 0x000fe400000000c2 */
[----:B0-----:R-:W-:Y:S02]  /*9d20*/  SHF.R.S32.HI R7, RZ, 0x1f, R251 ;  /* 0x0000001fff077819 */ /* 0x001fe400000114fb */
[C---:B------:R-:W-:Y:S02]  /*9d30*/  LEA R6, P5, R251.reuse, R52, 0x1 ;  /* 0x00000034fb067211 */ /* 0x040fe400078a08ff */
[----:B------:R-:W-:Y:S02]  /*9d40*/  SHF.L.U64.HI R7, R251, 0x1, R7 ;  /* 0x00000001fb077819 */ /* 0x000fe40000010207 */
[----:B------:R-:W-:-:S03]  /*9d50*/  PRMT R193, RZ, 0x7610, R193 ;  /* 0x00007610ffc17816 */ /* 0x000fc600000000c1 */
[----:B------:R-:W-:Y:S01]  /*9d60*/  IMAD.X R7, R53, 0x1, R7, P5 ;  /* 0x0000000135077824 */ /* 0x000fe200028e0607 */
[----:B------:R-:W-:Y:S02]  /*9d70*/  ISETP.GT.AND P3, PT, R2, 0x11, PT ;  /* 0x000000110200780c */ /* 0x000fe40003f64270 */
        /* <DEDUP_REMOVED lines=24> */
[----:B------:R-:W-:Y:S01]  /*9f00*/  PRMT R35, RZ, 0x7610, R35 ;  /* 0x00007610ff237816 */ /* 0x000fe20000000023 */
[----:B----4-:R-:W-:-:S05]  /*9f10*/  IMAD.X R9, R53, 0x1, R9, P6 ;  /* 0x0000000135097824 */ /* 0x010fca00030e0609 */
[----:B------:R0:W5:Y:S01]  /*9f20*/  @P4 LDG.E.U16 R195, desc[UR22][R8.64] ;  /* 0x0000001608c34981 */ /* 0x000162000c1e1500 */
[----:B------:R-:W-:Y:S02]  /*9f30*/  ISETP.GT.AND P4, PT, R2, 0x10, PT ;  /* 0x000000100200780c */ /* 0x000fe40003f84270 */
[----:B0-----:R-:W-:Y:S02]  /*9f40*/  SHF.R.S32.HI R9, RZ, 0x1f, R252 ;  /* 0x0000001fff097819 */ /* 0x001fe400000114fc */
[C---:B------:R-:W-:Y:S02]  /*9f50*/  LEA R8, P6, R252.reuse, R52, 0x1 ;  /* 0x00000034fc087211 */ /* 0x040fe400078c08ff */
[----:B------:R-:W-:-:S07]  /*9f60*/  SHF.L.U64.HI R9, R252, 0x1, R9 ;  /* 0x00000001fc097819 */ /* 0x000fce0000010209 */
[----:B------:R0:W5:Y:S01]  /*9f70*/  @P4 LDG.E.U16 R193, desc[UR22][R6.64] ;  /* 0x0000001606c14981 */ /* 0x000162000c1e1500 */
[----:B------:R-:W-:-:S05]  /*9f80*/  IMAD.X R9, R53, 0x1, R9, P6 ;  /* 0x0000000135097824 */ /* 0x000fca00030e0609 */
[----:B------:R1:W5:Y:S01]  /*9f90*/  @P1 LDG.E.U16 R194, desc[UR22][R8.64] ;  /* 0x0000001608c21981 */ /* 0x000362000c1e1500 */
[----:B0-----:R-:W-:Y:S02]  /*9fa0*/  SHF.R.S32.HI R7, RZ, 0x1f, R249 ;  /* 0x0000001fff077819 */ /* 0x001fe400000114f9 */
[----:B------:R-:W-:Y:S02]  /*9fb0*/  ISETP.GT.AND P1, PT, R2, 0x12, PT ;  /* 0x000000120200780c */ /* 0x000fe40003f24270 */
[----:B-1----:R-:W-:Y:S02]  /*9fc0*/  SHF.R.S32.HI R9, RZ, 0x1f, R250 ;  /* 0x0000001fff097819 */ /* 0x002fe400000114fa */
[CC--:B------:R-:W-:Y:S02]  /*9fd0*/  LEA R8, P6, R250.reuse, R52.reuse, 0x1 ;  /* 0x00000034fa087211 */ /* 0x0c0fe400078c08ff */
[----:B------:R-:W-:Y:S02]  /*9fe0*/  SHF.L.U64.HI R9, R250, 0x1, R9 ;  /* 0x00000001fa097819 */ /* 0x000fe40000010209 */
[----:B------:R-:W-:-:S02]  /*9ff0*/  LEA R6, P5, R249, R52, 0x1 ;  /* 0x00000034f9067211 */ /* 0x000fc400078a08ff */
[----:B------:R-:W-:Y:S01]  /*a000*/  SHF.L.U64.HI R7, R249, 0x1, R7 ;  /* 0x00000001f9077819 */ /* 0x000fe20000010207 */
[----:B------:R-:W-:Y:S01]  /*a010*/  IMAD.X R9, R53, 0x1, R9, P6 ;  /* 0x0000000135097824 */ /* 0x000fe200030e0609 */
[----:B------:R-:W-:-:S03]  /*a020*/  ISETP.GT.AND P4, PT, R2, 0x13, PT ;  /* 0x000000130200780c */ /* 0x000fc60003f84270 */
[----:B------:R-:W-:Y:S01]  /*a030*/  IMAD.X R7, R53, 0x1, R7, P5 ;  /* 0x0000000135077824 */ /* 0x000fe200028e0607 */
[----:B------:R0:W5:Y:S01]  /*a040*/  @P3 LDG.E.U16 R12, desc[UR22][R8.64] ;  /* 0x00000016080c3981 */ /* 0x000162000c1e1500 */
[----:B------:R-:W-:-:S03]  /*a050*/  ISETP.GT.AND P3, PT, R2, 0x14, PT ;  /* 0x000000140200780c */ /* 0x000fc60003f64270 */
[----:B------:R1:W5:Y:S01]  /*a060*/  @P1 LDG.E.U16 R192, desc[UR22][R6.64] ;  /* 0x0000001606c01981 */ /* 0x000362000c1e1500 */
[----:B0-----:R-:W-:Y:S02]  /*a070*/  SHF.R.S32.HI R9, RZ, 0x1f, R248 ;  /* 0x0000001fff097819 */ /* 0x001fe400000114f8 */
[CC--:B------:R-:W-:Y:S02]  /*a080*/  LEA R8, P6, R248.reuse, R52.reuse, 0x1 ;  /* 0x00000034f8087211 */ /* 0x0c0fe400078c08ff */
[----:B------:R-:W-:Y:S02]  /*a090*/  SHF.L.U64.HI R9, R248, 0x1, R9 ;  /* 0x00000001f8097819 */ /* 0x000fe40000010209 */
[----:B-1----:R-:W-:Y:S02]  /*a0a0*/  SHF.R.S32.HI R7, RZ, 0x1f, R247 ;  /* 0x0000001fff077819 */ /* 0x002fe400000114f7 */
[----:B------:R-:W-:Y:S01]  /*a0b0*/  LEA R6, P5, R247, R52, 0x1 ;  /* 0x00000034f7067211 */ /* 0x000fe200078a08ff */
[----:B------:R-:W-:Y:S01]  /*a0c0*/  IMAD.X R9, R53, 0x1, R9, P6 ;  /* 0x0000000135097824 */ /* 0x000fe200030e0609 */
[----:B------:R-:W-:-:S02]  /*a0d0*/  SHF.L.U64.HI R7, R247, 0x1, R7 ;  /* 0x00000001f7077819 */ /* 0x000fc40000010207 */
[C---:B------:R-:W-:Y:S02]  /*a0e0*/  ISETP.GT.AND P1, PT, R2.reuse, 0x15, PT ;  /* 0x000000150200780c */ /* 0x040fe40003f24270 */
[----:B------:R0:W5:Y:S01]  /*a0f0*/  @P4 LDG.E.U16 R13, desc[UR22][R8.64] ;  /* 0x00000016080d4981 */ /* 0x000162000c1e1500 */
[----:B------:R-:W-:Y:S01]  /*a100*/  IMAD.X R7, R53, 0x1, R7, P5 ;  /* 0x0000000135077824 */ /* 0x000fe200028e0607 */
[----:B------:R-:W-:-:S04]  /*a110*/  ISETP.GT.AND P4, PT, R2, 0x16, PT ;  /* 0x000000160200780c */ /* 0x000fc80003f84270 */
        /* <DEDUP_REMOVED lines=128> */
[----:B------:R-:W-:Y:S02]  /*a920*/  PRMT R25, RZ, 0x7610, R25 ;  /* 0x00007610ff197816 */ /* 0x000fe40000000019 */
[----:B------:R0:W5:Y:S01]  /*a930*/  @P3 LDG.E.U16 R35, desc[UR22][R8.64] ;  /* 0x0000001608233981 */ /* 0x000162000c1e1500 */
[----:B------:R-:W-:Y:S01]  /*a940*/  IMAD.X R7, R53, 0x1, R7, P5 ;  /* 0x0000000135077824 */ /* 0x000fe200028e0607 */
[C---:B------:R-:W-:Y:S02]  /*a950*/  ISETP.GT.AND P4, PT, R2.reuse, 0x2b, PT ;  /* 0x0000002b0200780c */ /* 0x040fe40003f84270 */
[----:B------:R-:W-:Y:S02]  /*a960*/  ISETP.GT.AND P3, PT, R2, 0x2c, PT ;  /* 0x0000002c0200780c */ /* 0x000fe40003f64270 */
[----:B------:R1:W5:Y:S01]  /*a970*/  @P1 LDG.E.U16 R25, desc[UR22][R6.64] ;  /* 0x0000001606191981 */ /* 0x000362000c1e1500 */
[----:B0-----:R-:W-:Y:S02]  /*a980*/  SHF.R.S32.HI R9, RZ, 0x1f, R224 ;  /* 0x0000001fff097819 */ /* 0x001fe400000114e0 */
[----:B------:R-:W-:-:S02]  /*a990*/  LEA R8, P6, R224, R52, 0x1 ;  /* 0x00000034e0087211 */ /* 0x000fc400078c08ff */
[----:B------:R-:W-:Y:S02]  /*a9a0*/  SHF.L.U64.HI R9, R224, 0x1, R9 ;  /* 0x00000001e0097819 */ /* 0x000fe40000010209 */
[----:B-1----:R-:W-:Y:S02]  /*a9b0*/  SHF.R.S32.HI R7, RZ, 0x1f, R221 ;  /* 0x0000001fff077819 */ /* 0x002fe400000114dd */
[----:B------:R-:W-:Y:S01]  /*a9c0*/  LEA R6, P5, R221, R52, 0x1 ;  /* 0x00000034dd067211 */ /* 0x000fe200078a08ff */
[----:B------:R-:W-:Y:S01]  /*a9d0*/  IMAD.X R9, R53, 0x1, R9, P6 ;  /* 0x0000000135097824 */ /* 0x000fe200030e0609 */
[----:B------:R-:W-:Y:S02]  /*a9e0*/  SHF.L.U64.HI R7, R221, 0x1, R7 ;  /* 0x00000001dd077819 */ /* 0x000fe40000010207 */
[----:B------:R-:W-:Y:S02]  /*a9f0*/  PRMT R34, RZ, 0x7610, R34 ;  /* 0x00007610ff227816 */ /* 0x000fe40000000022 */
[----:B------:R-:W-:Y:S01]  /*aa00*/  PRMT R33, RZ, 0x7610, R33 ;  /* 0x00007610ff217816 */ /* 0x000fe20000000021 */
[----:B------:R-:W-:Y:S01]  /*aa10*/  IMAD.X R7, R53, 0x1, R7, P5 ;  /* 0x0000000135077824 */ /* 0x000fe200028e0607 */
[----:B------:R-:W-:-:S02]  /*aa20*/  ISETP.GT.AND P1, PT, R2, 0x2d, PT ;  /* 0x0000002d0200780c */ /* 0x000fc40003f24270 */
        /* <DEDUP_REMOVED lines=11> */
[----:B------:R-:W-:Y:S01]  /*aae0*/  PRMT R27, RZ, 0x7610, R27 ;  /* 0x00007610ff1b7816 */ /* 0x000fe2000000001b */
[----:B------:R-:W-:Y:S01]  /*aaf0*/  IMAD.X R7, R53, 0x1, R7, P5 ;  /* 0x0000000135077824 */ /* 0x000fe200028e0607 */
[C---:B------:R-:W-:Y:S02]  /*ab00*/  ISETP.GT.AND P3, PT, R2.reuse, 0x2f, PT ;  /* 0x0000002f0200780c */ /* 0x040fe40003f64270 */
        /* <DEDUP_REMOVED lines=21> */
[----:B------:R-:W-:Y:S01]  /*ac60*/  PRMT R31, RZ, 0x7610, R31 ;  /* 0x00007610ff1f7816 */ /* 0x000fe2000000001f */
[----:B------:R-:W-:Y:S01]  /*ac70*/  IMAD.X R9, R53, 0x1, R9, P3 ;  /* 0x0000000135097824 */ /* 0x000fe200018e0609 */
[----:B------:R-:W-:-:S02]  /*ac80*/  LEA R6, P1, R38, R52, 0x1 ;  /* 0x0000003426067211 */ /* 0x000fc400078208ff */
[----:B------:R-:W-:Y:S02]  /*ac90*/  SHF.L.U64.HI R7, R38, 0x1, R7 ;  /* 0x0000000126077819 */ /* 0x000fe40000010207 */
[----:B------:R-:W-:Y:S01]  /*aca0*/  PRMT R29, RZ, 0x7610, R29 ;  /* 0x00007610ff1d7816 */ /* 0x000fe2000000001d */
[----:B------:R0:W5:Y:S02]  /*acb0*/  @P4 LDG.E.U16 R31, desc[UR22][R8.64] ;  /* 0x00000016081f4981 */ /* 0x000164000c1e1500 */
[----:B------:R-:W-:Y:S01]  /*acc0*/  IMAD.X R7, R53, 0x1, R7, P1 ;  /* 0x0000000135077824 */ /* 0x000fe200008e0607 */
[----:B------:R-:W-:-:S04]  /*acd0*/  ISETP.GT.AND P3, PT, R2, 0x33, PT ;  /* 0x000000330200780c */ /* 0x000fc80003f64270 */
[----:B------:R1:W5:Y:S01]  /*ace0*/  @P5 LDG.E.U16 R29, desc[UR22][R6.64] ;  /* 0x00000016061d5981 */ /* 0x000362000c1e1500 */
[----:B0-----:R-:W-:-:S04]  /*acf0*/  SHF.R.S32.HI R9, RZ, 0x1f, R39 ;  /* 0x0000001fff097819 */ /* 0x001fc80000011427 */
[C---:B------:R-:W-:Y:S02]  /*ad00*/  SHF.L.U64.HI R9, R39.reuse, 0x1, R9 ;  /* 0x0000000127097819 */ /* 0x040fe40000010209 */
[----:B-1----:R-:W-:Y:S02]  /*ad10*/  LEA R6, P1, R39, R52, 0x1 ;  /* 0x0000003427067211 */ /* 0x002fe400078208ff */
[----:B------:R-:W-:-:S03]  /*ad20*/  PRMT R30, RZ, 0x7610, R30 ;  /* 0x00007610ff1e7816 */ /* 0x000fc6000000001e */
[----:B------:R-:W-:Y:S01]  /*ad30*/  IMAD.X R7, R53, 0x1, R9, P1 ;  /* 0x0000000135077824 */ /* 0x000fe200008e0609 */
[----:B------:R-:W-:-:S04]  /*ad40*/  SHF.R.S32.HI R9, RZ, 0x1f, R40 ;  /* 0x0000001fff097819 */ /* 0x000fc80000011428 */
[----:B------:R0:W5:Y:S01]  /*ad50*/  @P3 LDG.E.U16 R30, desc[UR22][R6.64] ;  /* 0x00000016061e3981 */ /* 0x000162000c1e1500 */
[----:B------:R-:W-:Y:S02]  /*ad60*/  ISETP.GT.AND P3, PT, R2, 0x34, PT ;  /* 0x000000340200780c */ /* 0x000fe40003f64270 */
[C---:B------:R-:W-:Y:S02]  /*ad70*/  SHF.L.U64.HI R9, R40.reuse, 0x1, R9 ;  /* 0x0000000128097819 */ /* 0x040fe40000010209 */
[----:B------:R-:W-:Y:S02]  /*ad80*/  PRMT R205, RZ, 0x7610, R205 ;  /* 0x00007610ffcd7816 */ /* 0x000fe400000000cd */
[----:B0-----:R-:W-:-:S05]  /*ad90*/  LEA R6, P1, R40, R52, 0x1 ;  /* 0x0000003428067211 */ /* 0x001fca00078208ff */
        /* <DEDUP_REMOVED lines=69> */
[----:B0-----:R-:W-:Y:S02]  /*b1f0*/  LEA R6, P1, R50, R52, 0x1 ;  /* 0x0000003432067211 */ /* 0x001fe400078208ff */
[----:B------:R-:W-:-:S03]  /*b200*/  ISETP.GT.AND P4, PT, R2, 0x3f, PT ;  /* 0x0000003f0200780c */ /* 0x000fc60003f84270 */
[----:B------:R-:W-:Y:S01]  /*b210*/  IMAD.X R7, R53, 0x1, R8, P1 ;  /* 0x0000000135077824 */ /* 0x000fe200008e0608 */
[----:B------:R-:W-:Y:S02]  /*b220*/  SHF.R.S32.HI R8, RZ, 0x1f, R51 ;  /* 0x0000001fff087819 */ /* 0x000fe40000011433 */
[----:B------:R-:W-:Y:S02]  /*b230*/  ISETP.GT.AND P1, PT, R2, RZ, PT ;  /* 0x000000ff0200720c */ /* 0x000fe40003f24270 */
[----:B------:R0:W5:Y:S01]  /*b240*/  @P3 LDG.E.U16 R220, desc[UR22][R6.64] ;  /* 0x0000001606dc3981 */ /* 0x000162000c1e1500 */
[C---:B------:R-:W-:Y:S02]  /*b250*/  SHF.L.U64.HI R8, R51.reuse, 0x1, R8 ;  /* 0x0000000133087819 */ /* 0x040fe40000010208 */
[----:B------:R-:W-:Y:S02]  /*b260*/  PRMT R222, RZ, 0x7610, R222 ;  /* 0x00007610ffde7816 */ /* 0x000fe400000000de */
[----:B0-----:R-:W-:-:S05]  /*b270*/  LEA R6, P3, R51, R52, 0x1 ;  /* 0x0000003433067211 */ /* 0x001fca00078608ff */
[----:B------:R-:W-:Y:S01]  /*b280*/  IMAD.X R7, R53, 0x1, R8, P3 ;  /* 0x0000000135077824 */ /* 0x000fe200018e0608 */
[----:B------:R-:W-:Y:S01]  /*b290*/  PRMT R223, RZ, 0x7610, R223 ;  /* 0x00007610ffdf7816 */ /* 0x000fe200000000df */
[----:B------:R-:W-:-:S03]  /*b2a0*/  USHF.L.U32 UR6, UR6, 0x1f, URZ ;  /* 0x0000001f06067899 */ /* 0x000fc600080006ff */
[----:B------:R0:W5:Y:S02]  /*b2b0*/  @P4 LDG.E.U16 R222, desc[UR22][R6.64] ;  /* 0x0000001606de4981 */ /* 0x000164000c1e1500 */
[----:B0-----:R-:W-:Y:S02]  /*b2c0*/  @P1 IMAD.MOV.U32 R6, RZ, RZ, R52 ;  /* 0x000000ffff061224 */ /* 0x001fe400078e0034 */
[----:B------:R-:W-:-:S05]  /*b2d0*/  @P1 IMAD.MOV.U32 R7, RZ, RZ, R53 ;  /* 0x000000ffff071224 */ /* 0x000fca00078e0035 */
[----:B------:R0:W5:Y:S02]  /*b2e0*/  @P1 LDG.E.U16 R223, desc[UR22][R6.64] ;  /* 0x0000001606df1981 */ /* 0x000164000c1e1500 */
[----:B0-----:R-:W-:-:S04]  /*b2f0*/  IMAD.U32 R7, RZ, RZ, UR6 ;  /* 0x00000006ff077e24 */ /* 0x001fc8000f8e00ff */
[----:B------:R-:W0:Y:S01]  /*b300*/  SYNCS.PHASECHK.TRANS64.TRYWAIT P1, [UR11], R7 ;  /* 0x00000007ff0075a7 */ /* 0x000e22000802110b */
[----:B---3--:R-:W-:Y:S02]  /*b310*/  PRMT R5, R5, 0x5410, R204 ;  /* 0x0000541005057816 */ /* 0x008fe400000000cc */
[----:B------:R-:W-:Y:S01]  /*b320*/  PRMT R6, R202, 0x5410, R203 ;  /* 0x00005410ca067816 */ /* 0x000fe200000000cb */
[----:B0-----:R-:W-:Y:S06]  /*b330*/  @!P1 BRA `(.L_x_9) ;  /* 0x00000058001c9947 */ /* 0x001fec0003800000 */
.L_x_17:
[----:B-----5:R-:W-:Y:S01]  /*b340*/  PRMT R25, R25, 0x5410, R34 ;  /* 0x0000541019197816 */ /* 0x020fe20000000022 */
[----:B------:R-:W-:Y:S01]  /*b350*/  IMAD.WIDE R68, R37, 0x2, R68 ;  /* 0x0000000225447825 */ /* 0x000fe200078e0244 */
[----:B------:R-:W-:Y:S02]  /*b360*/  PRMT R34, R217, 0x5410, R219 ;  /* 0x00005410d9227816 */ /* 0x000fe400000000db */
[----:B------:R-:W0:Y:S01]  /*b370*/  S2R R219, SR_TID.X ;  /* 0x0000000000db7919 */ /* 0x000e220000002100 */
[----:B------:R-:W-:Y:S01]  /*b380*/  PRMT R24, R24, 0x5410, R35 ;  /* 0x0000541018187816 */ /* 0x000fe20000000023 */
[----:B------:R-:W-:Y:S01]  /*b390*/  IMAD.WIDE R74, R37, 0x2, R74 ;  /* 0x00000002254a7825 */ /* 0x000fe200078e024a */
[----:B------:R-:W-:Y:S02]  /*b3a0*/  PRMT R26, R33, 0x5410, R26 ;  /* 0x00005410211a7816 */ /* 0x000fe4000000001a */
[----:B------:R-:W-:Y:S01]  /*b3b0*/  PRMT R27, R27, 0x5410, R32 ;  /* 0x000054101b1b7816 */ /* 0x000fe20000000020 */
[----:B------:R-:W-:Y:S01]  /*b3c0*/  IMAD.WIDE R82, R37, 0x2, R82 ;  /* 0x0000000225527825 */ /* 0x000fe200078e0252 */
[----:B------:R-:W-:-:S02]  /*b3d0*/  PRMT R28, R28, 0x5410, R31 ;  /* 0x000054101c1c7816 */ /* 0x000fc4000000001f */
[----:B------:R-:W-:Y:S01]  /*b3e0*/  PRMT R29, R29, 0x5410, R30 ;  /* 0x000054101d1d7816 */ /* 0x000fe2000000001e */
[----:B------:R-:W-:Y:S01]  /*b3f0*/  IMAD.WIDE R90, R37, 0x2, R90 ;  /* 0x00000002255a7825 */ /* 0x000fe200078e025a */
[----:B------:R-:W-:Y:S02]  /*b400*/  PRMT R7, R201, 0x5410, R200 ;  /* 0x00005410c9077816 */ /* 0x000fe400000000c8 */
[----:B------:R-:W-:Y:S01]  /*b410*/  PRMT R8, R198, 0x5410, R199 ;  /* 0x00005410c6087816 */ /* 0x000fe200000000c7 */
[C---:B------:R-:W-:Y:S01]  /*b420*/  IMAD.WIDE R98, R37.reuse, 0x2, R98 ;  /* 0x0000000225627825 */ /* 0x040fe200078e0262 */
[----:B------:R-:W-:Y:S02]  /*b430*/  PRMT R9, R196, 0x5410, R197 ;  /* 0x00005410c4097816 */ /* 0x000fe400000000c5 */
[----:B------:R-:W-:Y:S01]  /*b440*/  PRMT R10, R10, 0x5410, R195 ;  /* 0x000054100a0a7816 */ /* 0x000fe200000000c3 */
[----:B------:R-:W-:Y:S01]  /*b450*/  IMAD.WIDE R106, R37, 0x2, R106 ;  /* 0x00000002256a7825 */ /* 0x000fe200078e026a */
[----:B------:R-:W-:-:S02]  /*b460*/  PRMT R11, R11, 0x5410, R194 ;  /* 0x000054100b0b7816 */ /* 0x000fc400000000c2 */
[----:B------:R-:W-:Y:S01]  /*b470*/  PRMT R12, R193, 0x5410, R12 ;  /* 0x00005410c10c7816 */ /* 0x000fe2000000000c */
[C---:B------:R-:W-:Y:S01]  /*b480*/  IMAD.WIDE R114, R37.reuse, 0x2, R114 ;  /* 0x0000000225727825 */ /* 0x040fe200078e0272 */
[----:B------:R-:W-:Y:S02]  /*b490*/  PRMT R13, R192, 0x5410, R13 ;  /* 0x00005410c00d7816 */ /* 0x000fe4000000000d */
        /* <DEDUP_REMOVED lines=24> */
[----:B0-----:R-:W-:Y:S01]  /*b620*/  LOP3.LUT R219, R219, 0x3f, RZ, 0xc0, !PT ;  /* 0x0000003fdbdb7812 */ /* 0x001fe200078ec0ff */
[----:B------:R-:W-:Y:S01]  /*b630*/  IMAD.WIDE R186, R37, 0x2, R186 ;  /* 0x0000000225ba7825 */ /* 0x000fe200078e02ba */
[----:B------:R0:W-:Y:S01]  /*b640*/  STTM.x32 tmem[UR10+0x80], R4 ;  /* 0x00008004000079ed */ /* 0x0001e200082c000a */
[----:B------:R-:W1:Y:S01]  /*b650*/  FENCE.VIEW.ASYNC.T ;  /* 0x00000000000073c6 */ /* 0x000e620000000200 */
[----:B------:R-:W-:Y:S01]  /*b660*/  ISETP.GE.AND P1, PT, R219, R2, PT ;  /* 0x00000002db00720c */ /* 0x000fe20003f26270 */
[C---:B------:R-:W-:Y:S01]  /*b670*/  IMAD.WIDE R184, R37.reuse, 0x2, R184 ;  /* 0x0000000225b87825 */ /* 0x040fe200078e02b8 */
[----:B------:R-:W-:Y:S01]  /*b680*/  PRMT R54, RZ, 0x7610, R54 ;  /* 0x00007610ff367816 */ /* 0x000fe20000000036 */
[----:B-1----:R-:W-:Y:S01]  /*b690*/  BAR.SYNC.DEFER_BLOCKING 0x0 ;  /* 0x0000000000007b1d */ /* 0x002fe20000010000 */
[----:B------:R-:W-:Y:S01]  /*b6a0*/  PRMT R57, RZ, 0x7610, R57 ;  /* 0x00007610ff397816 */ /* 0x000fe20000000039 */
[----:B------:R-:W-:Y:S01]  /*b6b0*/  IMAD.WIDE R176, R37, 0x2, R176 ;  /* 0x0000000225b07825 */ /* 0x000fe200078e02b0 */
[----:B------:R-:W-:-:S02]  /*b6c0*/  PRMT R188, RZ, 0x7610, R188 ;  /* 0x00007610ffbc7816 */ /* 0x000fc400000000bc */
[----:B------:R-:W-:Y:S01]  /*b6d0*/  PRMT R191, RZ, 0x7610, R191 ;  /* 0x00007610ffbf7816 */ /* 0x000fe200000000bf */
[C---:B------:R-:W-:Y:S01]  /*b6e0*/  IMAD.WIDE R168, R37.reuse, 0x2, R168 ;  /* 0x0000000225a87825 */ /* 0x040fe200078e02a8 */
[----:B------:R-:W-:Y:S02]  /*b6f0*/  PRMT R193, RZ, 0x7610, R193 ;  /* 0x00007610ffc17816 */ /* 0x000fe400000000c1 */
[----:B------:R-:W-:Y:S01]  /*b700*/  PRMT R195, RZ, 0x7610, R195 ;  /* 0x00007610ffc37816 */ /* 0x000fe200000000c3 */
[C---:B------:R-:W-:Y:S01]  /*b710*/  IMAD.WIDE R160, R37.reuse, 0x2, R160 ;  /* 0x0000000225a07825 */ /* 0x040fe200078e02a0 */
[----:B------:R-:W-:Y:S02]  /*b720*/  PRMT R197, RZ, 0x7610, R197 ;  /* 0x00007610ffc57816 */ /* 0x000fe400000000c5 */
        /* <DEDUP_REMOVED lines=8> */
[----:B------:R-:W-:Y:S01]  /*b7b0*/  PRMT R194, RZ, 0x7610, R194 ;  /* 0x00007610ffc27816 */ /* 0x000fe200000000c2 */
[----:B------:R-:W2:Y:S01]  /*b7c0*/  @!P1 LDG.E.U16 R54, desc[UR22][R122.64] ;  /* 0x000000167a369981 */ /* 0x000ea2000c1e1500 */
[----:B------:R-:W-:Y:S01]  /*b7d0*/  PRMT R196, RZ, 0x7610, R196 ;  /* 0x00007610ffc47816 */ /* 0x000fe200000000c4 */
[C---:B------:R-:W-:Y:S01]  /*b7e0*/  IMAD.WIDE R128, R37.reuse, 0x2, R128 ;  /* 0x0000000225807825 */ /* 0x040fe200078e0280 */
[----:B------:R-:W-:Y:S01]  /*b7f0*/  PRMT R198, RZ, 0x7610, R198 ;  /* 0x00007610ffc67816 */ /* 0x000fe200000000c6 */
[----:B------:R-:W3:Y:S01]  /*b800*/  @!P1 LDG.E.U16 R57, desc[UR22][R114.64] ;  /* 0x0000001672399981 */ /* 0x000ee2000c1e1500 */
[----:B------:R-:W-:Y:S01]  /*b810*/  PRMT R200, RZ, 0x7610, R200 ;  /* 0x00007610ffc87816 */ /* 0x000fe200000000c8 */
[C---:B------:R-:W-:Y:S01]  /*b820*/  IMAD.WIDE R120, R37.reuse, 0x2, R120 ;  /* 0x0000000225787825 */ /* 0x040fe200078e0278 */
[----:B------:R-:W-:Y:S01]  /*b830*/  PRMT R56, RZ, 0x7610, R56 ;  /* 0x00007610ff387816 */ /* 0x000fe20000000038 */
[----:B------:R-:W4:Y:S01]  /*b840*/  @!P1 LDG.E.U16 R188, desc[UR22][R106.64] ;  /* 0x000000166abc9981 */ /* 0x000f22000c1e1500 */
[----:B------:R-:W-:Y:S01]  /*b850*/  PRMT R63, RZ, 0x7610, R63 ;  /* 0x00007610ff3f7816 */ /* 0x000fe2000000003f */
[C---:B------:R-:W-:Y:S01]  /*b860*/  IMAD.WIDE R112, R37.reuse, 0x2, R112 ;  /* 0x0000000225707825 */ /* 0x040fe200078e0270 */
[----:B------:R-:W-:Y:S01]  /*b870*/  PRMT R190, RZ, 0x7610, R190 ;  /* 0x00007610ffbe7816 */ /* 0x000fe200000000be */
[----:B------:R-:W4:Y:S02]  /*b880*/  @!P1 LDG.E.U16 R191, desc[UR22][R98.64] ;  /* 0x0000001662bf9981 */ /* 0x000f24000c1e1500 */
[----:B------:R-:W-:-:S02]  /*b890*/  IMAD.WIDE R104, R37, 0x2, R104 ;  /* 0x0000000225687825 */ /* 0x000fc400078e0268 */
[----:B------:R-:W4:Y:S02]  /*b8a0*/  @!P1 LDG.E.U16 R193, desc[UR22][R90.64] ;  /* 0x000000165ac19981 */ /* 0x000f24000c1e1500 */
[C---:B------:R-:W-:Y:S02]  /*b8b0*/  IMAD.WIDE R96, R37.reuse, 0x2, R96 ;  /* 0x0000000225607825 */ /* 0x040fe400078e0260 */
[----:B------:R-:W4:Y:S02]  /*b8c0*/  @!P1 LDG.E.U16 R195, desc[UR22][R82.64] ;  /* 0x0000001652c39981 */ /* 0x000f24000c1e1500 */
[C---:B------:R-:W-:Y:S02]  /*b8d0*/  IMAD.WIDE R88, R37.reuse, 0x2, R88 ;  /* 0x0000000225587825 */ /* 0x040fe400078e0258 */
        /* <DEDUP_REMOVED lines=8> */
[----:B------:R-:W4:Y:S01]  /*b960*/  @!P1 LDG.E.U16 R189, desc[UR22][R104.64] ;  /* 0x0000001668bd9981 */ /* 0x000f22000c1e1500 */
[----:B0-----:R-:W-:Y:S01]  /*b970*/  PRMT R4, RZ, 0x7610, R4 ;  /* 0x00007610ff047816 */ /* 0x001fe20000000004 */
[C---:B------:R-:W-:Y:S01]  /*b980*/  IMAD.WIDE R174, R37.reuse, 0x2, R174 ;  /* 0x0000000225ae7825 */ /* 0x040fe200078e02ae */
[----:B------:R-:W-:Y:S01]  /*b990*/  PRMT R8, RZ, 0x7610, R8 ;  /* 0x00007610ff087816 */ /* 0x000fe20000000008 */
[----:B------:R-:W4:Y:S01]  /*b9a0*/  @!P1 LDG.E.U16 R192, desc[UR22][R96.64] ;  /* 0x0000001660c09981 */ /* 0x000f22000c1e1500 */
[----:B------:R-:W-:Y:S01]  /*b9b0*/  PRMT R12, RZ, 0x7610, R12 ;  /* 0x00007610ff0c7816 */ /* 0x000fe2000000000c */
        /* <DEDUP_REMOVED lines=88> */
[----:B------:R-:W-:Y:S01]  /*bf40*/  PRMT R207, RZ, 0x7610, R207 ;  /* 0x00007610ffcf7816 */ /* 0x000fe200000000cf */
[C---:B------:R-:W-:Y:S02]  /*bf50*/  IMAD.WIDE R172, R37.reuse, 0x2, R172 ;  /* 0x0000000225ac7825 */ /* 0x040fe400078e02ac */
[----:B------:R-:W4:Y:S01]  /*bf60*/  @!P1 LDG.E.U16 R34, desc[UR22][R126.64] ;  /* 0x000000167e229981 */ /* 0x000f22000c1e1500 */
[----:B------:R-:W-:Y:S01]  /*bf70*/  PRMT R208, RZ, 0x7610, R208 ;  /* 0x00007610ffd07816 */ /* 0x000fe200000000d0 */
[C---:B------:R-:W-:Y:S02]  /*bf80*/  IMAD.WIDE R180, R37.reuse, 0x2, R180 ;  /* 0x0000000225b47825 */ /* 0x040fe400078e02b4 */
[----:B------:R-:W4:Y:S01]  /*bf90*/  @!P1 LDG.E.U16 R56, desc[UR22][R118.64] ;  /* 0x0000001676389981 */ /* 0x000f22000c1e1500 */
[----:B------:R-:W-:Y:S01]  /*bfa0*/  PRMT R210, RZ, 0x7610, R210 ;  /* 0x00007610ffd27816 */ /* 0x000fe200000000d2 */
[----:B------:R-:W-:Y:S01]  /*bfb0*/  IMAD.WIDE R58, R37, 0x2, R58 ;  /* 0x00000002253a7825 */ /* 0x000fe200078e023a */
[----:B------:R-:W-:Y:S01]  /*bfc0*/  PRMT R211, RZ, 0x7610, R211 ;  /* 0x00007610ffd37816 */ /* 0x000fe200000000d3 */
[----:B------:R-:W4:Y:S01]  /*bfd0*/  @!P1 LDG.E.U16 R63, desc[UR22][R110.64] ;  /* 0x000000166e3f9981 */ /* 0x000f22000c1e1500 */
[----:B------:R-:W-:-:S02]  /*bfe0*/  PRMT R213, RZ, 0x7610, R213 ;  /* 0x00007610ffd57816 */ /* 0x000fc400000000d5 */
[----:B------:R-:W-:Y:S01]  /*bff0*/  PRMT R214, RZ, 0x7610, R214 ;  /* 0x00007610ffd67816 */ /* 0x000fe200000000d6 */
[----:B------:R-:W4:Y:S01]  /*c000*/  @!P1 LDG.E.U16 R190, desc[UR22][R102.64] ;  /* 0x0000001666be9981 */ /* 0x000f22000c1e1500 */
[----:B------:R-:W-:Y:S02]  /*c010*/  PRMT R216, RZ, 0x7610, R216 ;  /* 0x00007610ffd87816 */ /* 0x000fe400000000d8 */
[----:B------:R-:W-:Y:S01]  /*c020*/  PRMT R217, RZ, 0x7610, R217 ;  /* 0x00007610ffd97816 */ /* 0x000fe200000000d9 */
[----:B------:R-:W4:Y:S04]  /*c030*/  @!P1 LDG.E.U16 R201, desc[UR22][R94.64] ;  /* 0x000000165ec99981 */ /* 0x000f28000c1e1500 */
        /* <DEDUP_REMOVED lines=19> */
[----:B------:R-:W4:Y:S01]  /*c170*/  @!P1 LDG.E.U16 R217, desc[UR22][R58.64] ;  /* 0x000000163ad99981 */ /* 0x000f22000c1e1500 */
[----:B------:R-:W-:Y:S01]  /*c180*/  BAR.SYNC.DEFER_BLOCKING 0x0 ;  /* 0x0000000000007b1d */ /* 0x000fe20000010000 */
[----:B------:R-:W-:-:S02]  /*c190*/  LOP3.LUT R220, R3, 0x20, RZ, 0x3c, !PT ;  /* 0x0000002003dc7812 */ /* 0x000fc400078e3cff */
[----:B------:R-:W-:-:S03]  /*c1a0*/  LOP3.LUT R219, R3, 0x40, RZ, 0x3c, !PT ;  /* 0x0000004003db7812 */ /* 0x000fc600078e3cff */
[----:B--2---:R0:W-:Y:S04]  /*c1b0*/  STS.U16 [R3+UR9+0x6000], R54 ;  /* 0x0060003603007988 */ /* 0x0041e80008000409 */
[----:B---3--:R0:W-:Y:S04]  /*c1c0*/  STS.U16 [R3+UR9+0x6400], R57 ;  /* 0x0064003903007988 */ /* 0x0081e80008000409 */
[----:B----4-:R0:W-:Y:S04]  /*c1d0*/  STS.U16 [R3+UR9+0x6800], R188 ;  /* 0x006800bc03007988 */ /* 0x0101e80008000409 */
[----:B------:R0:W-:Y:S04]  /*c1e0*/  STS.U16 [R3+UR9+0x6c00], R191 ;  /* 0x006c00bf03007988 */ /* 0x0001e80008000409 */
        /* <DEDUP_REMOVED lines=59> */
[----:B------:R0:W-:Y:S01]  /*c5a0*/  STS.U16 [R36+UR9+0x7f00], R217 ;  /* 0x007f00d924007988 */ /* 0x0001e20008000409 */
[----:B------:R1:W-:Y:S06]  /*c5b0*/  MEMBAR.ALL.CTA ;  /* 0x0000000000007992 */ /* 0x0003ec0000008000 */
[----:B-1----:R-:W1:Y:S01]  /*c5c0*/  FENCE.VIEW.ASYNC.S ;  /* 0x00000000000073c6 */ /* 0x002e620000000000 */
[----:B------:R-:W-:-:S04]  /*c5d0*/  ULEA UR11, UR20, UR9, 0x3 ;  /* 0x00000009140b7291 */ /* 0x000fc8000f8e18ff */
[----:B------:R-:W-:Y:S01]  /*c5e0*/  UIADD3 UR11, UPT, UPT, UR11, 0x8000, URZ ;  /* 0x000080000b0b7890 */ /* 0x000fe2000fffe0ff */
[----:B-1----:R-:W-:Y:S06]  /*c5f0*/  BAR.SYNC.DEFER_BLOCKING 0x0 ;  /* 0x0000000000007b1d */ /* 0x002fec0000010000 */
[----:B0-----:R-:W-:Y:S05]  /*c600*/  @P0 BRA `(.L_x_10) ;  /* 0x0000000000580947 */ /* 0x001fea0003800000 */
[----:B------:R-:W-:Y:S02]  /*c610*/  UIADD3 UR21, UPT, UPT, UR8, 0x88, URZ ;  /* 0x0000008808157890 */ /* 0x000fe4000fffe0ff */
[----:B------:R-:W-:Y:S02]  /*c620*/  UIADD3 UR30, UPT, UPT, UR8, 0x90, URZ ;  /* 0x00000090081e7890 */ /* 0x000fe4000fffe0ff */
[----:B------:R-:W-:Y:S01]  /*c630*/  UIADD3 UR31, UPT, UPT, UR8, 0x98, URZ ;  /* 0x00000098081f7890 */ /* 0x000fe2000fffe0ff */
[----:B------:R-:W-:Y:S01]  /*c640*/  UMOV UR16, 0x0 ;  /* 0x0000000000107882 */ /* 0x000fe20000000000 */
[----:B------:R-:W-:Y:S01]  /*c650*/  UMOV UR17, 0x8200490 ;  /* 0x0820049000117882 */ /* 0x000fe20000000000 */
[----:B------:R-:W-:Y:S01]  /*c660*/  UMOV UR12, UR19 ;  /* 0x00000013000c7c82 */ /* 0x000fe20008000000 */
[----:B------:R-:W-:Y:S01]  /*c670*/  UMOV UR13, 0x40004040 ;  /* 0x40004040000d7882 */ /* 0x000fe20000000000 */
[----:B------:R-:W-:Y:S01]  /*c680*/  UMOV UR28, 0x0 ;  /* 0x00000000001c7882 */ /* 0x000fe20000000000 */
[----:B------:R-:W-:Y:S01]  /*c690*/  UMOV UR29, 0x8200490 ;  /* 0x08200490001d7882 */ /* 0x000fe20000000000 */
[----:B------:R-:W-:Y:S01]  /*c6a0*/  UMOV UR32, 0x0 ;  /* 0x0000000000207882 */ /* 0x000fe20000000000 */
[----:B------:R-:W-:Y:S01]  /*c6b0*/  UMOV UR33, 0x8200490 ;  /* 0x0820049000217882 */ /* 0x000fe20000000000 */
[----:B------:R-:W-:Y:S01]  /*c6c0*/  UMOV UR6, UR11 ;  /* 0x0000000b00067c82 */ /* 0x000fe20008000000 */
[----:B------:R-:W-:Y:S01]  /*c6d0*/  UMOV UR7, URZ ;  /* 0x000000ff00077c82 */ /* 0x000fe20008000000 */
[----:B------:R0:W-:Y:S01]  /*c6e0*/  UTCHMMA tmem[UR18], gdesc[UR12], tmem[UR8], tmem[UR16], idesc[UR17], UPT ;  /* 0x00ff100c120079ea */ /* 0x0001e2000b800008 */
        /* <DEDUP_REMOVED lines=8> */
.L_x_10:
[----:B------:R-:W2:Y:S01]  /*c770*/  LDL R6, [R1+0x60] ;  /* 0x0000600001067983 */ /* 0x000ea20000100800 */
[----:B------:R-:W-:Y:S01]  /*c780*/  UIADD3 UR20, UPT, UPT, UR20, 0x1, URZ ;  /* 0x0000000114147890 */ /* 0x000fe2000fffe0ff */
[----:B------:R-:W-:Y:S01]  /*c790*/  IMAD.MOV.U32 R4, RZ, RZ, R52 ;  /* 0x000000ffff047224 */ /* 0x000fe200078e0034 */
[----:B------:R-:W-:Y:S01]  /*c7a0*/  UIADD3 UR5, UPT, UPT, UR5, -0x1, URZ ;  /* 0xffffffff05057890 */ /* 0x000fe2000fffe0ff */
[----:B------:R-:W-:Y:S01]  /*c7b0*/  IMAD.MOV.U32 R5, RZ, RZ, R53 ;  /* 0x000000ffff057224 */ /* 0x000fe200078e0035 */
[----:B------:R-:W-:Y:S01]  /*c7c0*/  UISETP.GT.AND UP1, UPT, UR20, 0x1, UPT ;  /* 0x000000011400788c */ /* 0x000fe2000bf24270 */
[----:B------:R-:W-:-:S03]  /*c7d0*/  VIADD R2, R2, 0xffffffc0 ;  /* 0xffffffc002027836 */ /* 0x000fc60000000000 */
[----:B0-----:R-:W-:Y:S02]  /*c7e0*/  USEL UR6, URZ, 0x1, !UP1 ;  /* 0x00000001ff067887 */ /* 0x001fe4000c800000 */
[----:B------:R-:W-:Y:S02]  /*c7f0*/  USEL UR20, UR20, URZ, !UP1 ;  /* 0x000000ff14147287 */ /* 0x000fe4000c800000 */
[----:B------:R-:W-:Y:S02]  /*c800*/  UISETP.NE.U32.AND UP1, UPT, UR5, URZ, UPT ;  /* 0x000000ff0500728c */ /* 0x000fe4000bf25070 */
[----:B------:R-:W-:-:S03]  /*c810*/  ULOP3.LUT UR7, UR4, UR6, URZ, 0x3c, !UPT ;  /* 0x0000000604077292 */ /* 0x000fc6000f8e3cff */
[----:B------:R-:W-:-:S04]  /*c820*/  UMOV UR6, UR4 ;  /* 0x0000000400067c82 */ /* 0x000fc80008000000 */
[----:B------:R-:W-:Y:S01]  /*c830*/  UMOV UR4, UR7 ;  /* 0x0000000700047c82 */ /* 0x000fe20008000000 */
[----:B--2---:R-:W-:-:S04]  /*c840*/  IMAD.WIDE R4, R6, 0x2, R4 ;  /* 0x0000000206047825 */ /* 0x004fc800078e0204 */
[----:B------:R-:W-:Y:S02]  /*c850*/  IMAD.MOV.U32 R52, RZ, RZ, R4 ;  /* 0x000000ffff347224 */ /* 0x000fe400078e0004 */
[----:B------:R-:W-:Y:S01]  /*c860*/  IMAD.MOV.U32 R53, RZ, RZ, R5 ;  /* 0x000000ffff357224 */ /* 0x000fe200078e0005 */
[----:B------:R-:W-:Y:S06]  /*c870*/  BRA.U UP1, `(.L_x_11) ;  /* 0xffffffcd01a47547 */ /* 0x000fec000b83ffff */
.L_x_8:
[----:B------:R-:W2:Y:S01]  /*c880*/  LDL.LU R6, [R1+0x6c] ;  /* 0x00006c0001067983 */ /* 0x000ea20000300800 */
[----:B0-----:R-:W0:Y:S03]  /*c890*/  LDCU UR4, c[0x0][0x3b8] ;  /* 0x00007700ff0477ac */ /* 0x001e260008000800 */
[----:B------:R-:W3:Y:S01]  /*c8a0*/  LDL.LU R4, [R1+0x70] ;  /* 0x0000700001047983 */ /* 0x000ee20000300800 */
[----:B------:R-:W1:Y:S01]  /*c8b0*/  LDCU UR5, c[0x0][0x3b4] ;  /* 0x00007680ff0577ac */ /* 0x000e620008000800 */
[----:B------:R-:W4:Y:S01]  /*c8c0*/  S2R R5, SR_CgaCtaId ;  /* 0x0000000000057919 */ /* 0x000f220000008800 */
[----:B------:R-:W0:Y:S01]  /*c8d0*/  LDCU UR7, c[0x0][0x39c] ;  /* 0x00007380ff0777ac */ /* 0x000e220008000800 */
[----:B------:R-:W0:Y:S01]  /*c8e0*/  LDCU.128 UR12, c[0x0][0x390] ;  /* 0x00007200ff0c77ac */ /* 0x000e220008000c00 */
[----:B----4-:R-:W-:Y:S01]  /*c8f0*/  IMAD.SHL.U32 R5, R5, 0x80, RZ ;  /* 0x0000008005057824 */ /* 0x010fe200078e00ff */
[----:B--2---:R-:W-:-:S04]  /*c900*/  ISETP.GE.AND P0, PT, R6, 0x40, PT ;  /* 0x000000400600780c */ /* 0x004fc80003f06270 */
[----:B---3--:R-:W-:-:S05]  /*c910*/  LOP3.LUT R2, R4, 0x80, R5, 0xf8, !PT ;  /* 0x0000008004027812 */ /* 0x008fca00078ef805 */
[----:B0-----:R-:W-:-:S04]  /*c920*/  IMAD R132, R2, UR4, RZ ;  /* 0x0000000402847c24 */ /* 0x001fc8000f8e02ff */
[----:B-1----:R-:W-:Y:S05]  /*c930*/  @!P0 BRA `(.L_x_12) ;  /* 0x0000000000108947 */ /* 0x002fea0003800000 */
[----:B------:R-:W-:-:S06]  /*c940*/  USHF.L.U32 UR6, UR6, 0x1f, URZ ;  /* 0x0000001f06067899 */ /* 0x000fcc00080006ff */
[----:B------:R-:W-:-:S04]  /*c950*/  IMAD.U32 R0, RZ, RZ, UR6 ;  /* 0x00000006ff007e24 */ /* 0x000fc8000f8e00ff */
[----:B------:R-:W0:Y:S02]  /*c960*/  SYNCS.PHASECHK.TRANS64.TRYWAIT P0, [UR11], R0 ;  /* 0x00000000ff0075a7 */ /* 0x000e24000800110b */
[----:B0-----:R-:W-:Y:S05]  /*c970*/  @!P0 BRA `(.L_x_13) ;  /* 0x0000004000988947 */ /* 0x001fea0003800000 */
.L_x_12:
[----:B------:R-:W2:Y:S01]  /*c980*/  LDL.LU R3, [R1+0x68] ;  /* 0x0000680001037983 */ /* 0x000ea20000300800 */
[----:B------:R-:W-:Y:S01]  /*c990*/  VIADD R133, R132, UR4 ;  /* 0x0000000484857c36 */ /* 0x000fe20008000000 */
[C---:B------:R-:W-:Y:S01]  /*c9a0*/  LOP3.LUT R137, R2.reuse, 0x2, RZ, 0xfc, !PT ;  /* 0x0000000202897812 */ /* 0x040fe200078efcff */
[----:B------:R-:W0:Y:S01]  /*c9b0*/  LDCU UR6, c[0x0][0x39c] ;  /* 0x00007380ff0677ac */ /* 0x000e220008000800 */
[----:B------:R-:W-:Y:S01]  /*c9c0*/  BAR.SYNC.DEFER_BLOCKING 0x0 ;  /* 0x0000000000007b1d */ /* 0x000fe20000010000 */
[----:B------:R-:W-:Y:S01]  /*c9d0*/  VIADD R134, R133, UR4 ;  /* 0x0000000485867c36 */ /* 0x000fe20008000000 */
[C---:B------:R-:W-:Y:S02]  /*c9e0*/  LOP3.LUT R138, R2.reuse, 0x1, RZ, 0xfc, !PT ;  /* 0x00000001028a7812 */ /* 0x040fe400078efcff */
[----:B------:R-:W-:Y:S01]  /*c9f0*/  LOP3.LUT R0, R2, 0x7f, RZ, 0xfc, !PT ;  /* 0x0000007f02007812 */ /* 0x000fe200078efcff */
[----:B------:R-:W-:Y:S01]  /*ca00*/  VIADD R135, R134, UR4 ;  /* 0x0000000486877c36 */ /* 0x000fe20008000000 */
[----:B------:R-:W-:-:S02]  /*ca10*/  LOP3.LUT R170, R2, 0x3, RZ, 0xfc, !PT ;  /* 0x0000000302aa7812 */ /* 0x000fc400078efcff */
[----:B------:R-:W-:Y:S01]  /*ca20*/  LOP3.LUT R169, R2, 0x4, RZ, 0xfc, !PT ;  /* 0x0000000402a97812 */ /* 0x000fe200078efcff */
[----:B------:R-:W-:Y:S01]  /*ca30*/  VIADD R136, R135, UR4 ;  /* 0x0000000487887c36 */ /* 0x000fe20008000000 */
[----:B------:R-:W1:Y:S02]  /*ca40*/  @!P2 SYNCS.CCTL.IV [UR9+0x8000] ;  /* 0x00800000ff00a9b1 */ /* 0x000e640008000009 */
[----:B-1----:R-:W-:Y:S06]  /*ca50*/  BAR.SYNC.DEFER_BLOCKING 0x0 ;  /* 0x0000000000007b1d */ /* 0x002fec0000010000 */
[----:B------:R-:W1:Y:S01]  /*ca60*/  LDTM.x128 R4, tmem[UR10] ;  /* 0x0000000a000479ee */ /* 0x000e6200083c0000 */
[----:B------:R-:W3:Y:S01]  /*ca70*/  @!P2 SYNCS.CCTL.IV [UR9+0x8008] ;  /* 0x00800800ff00a9b1 */ /* 0x000ee20008000009 */
[----:B------:R-:W-:Y:S01]  /*ca80*/  NOP ;  /* 0x0000000000007918 */ /* 0x000fe20000000000 */
[----:B-1----:R-:W-:-:S02]  /*ca90*/  F2FP.BF16.F32.PACK_AB R168, R5, R4 ;  /* 0x0000000405a8723e */ /* 0x002fc400000010ff */
[----:B------:R-:W-:Y:S02]  /*caa0*/  F2FP.BF16.F32.PACK_AB R6, R7, R6 ;  /* 0x000000060706723e */ /* 0x000fe400000010ff */
[----:B------:R-:W-:Y:S02]  /*cab0*/  F2FP.BF16.F32.PACK_AB R8, R9, R8 ;  /* 0x000000080908723e */ /* 0x000fe400000010ff */
[----:B------:R-:W-:Y:S02]  /*cac0*/  LOP3.LUT R7, R2, 0x6, RZ, 0xfc, !PT ;  /* 0x0000000602077812 */ /* 0x000fe400078efcff */
[----:B------:R-:W-:Y:S02]  /*cad0*/  PRMT R9, R6, 0x7632, R9 ;  /* 0x0000763206097816 */ /* 0x000fe40000000009 */
[----:B------:R-:W-:Y:S02]  /*cae0*/  F2FP.BF16.F32.PACK_AB R10, R11, R10 ;  /* 0x0000000a0b0a723e */ /* 0x000fe400000010ff */
[----:B------:R-:W-:-:S02]  /*caf0*/  F2FP.BF16.F32.PACK_AB R12, R13, R12 ;  /* 0x0000000c0d0c723e */ /* 0x000fc400000010ff */
[----:B------:R-:W-:Y:S02]  /*cb00*/  F2FP.BF16.F32.PACK_AB R14, R15, R14 ;  /* 0x0000000e0f0e723e */ /* 0x000fe400000010ff */
[----:B------:R-:W-:Y:S02]  /*cb10*/  F2FP.BF16.F32.PACK_AB R16, R17, R16 ;  /* 0x000000101110723e */ /* 0x000fe400000010ff */
[----:B------:R-:W-:Y:S02]  /*cb20*/  F2FP.BF16.F32.PACK_AB R18, R19, R18 ;  /* 0x000000121312723e */ /* 0x000fe400000010ff */
[----:B------:R-:W-:Y:S02]  /*cb30*/  F2FP.BF16.F32.PACK_AB R20, R21, R20 ;  /* 0x000000141514723e */ /* 0x000fe400000010ff */
        /* <DEDUP_REMOVED lines=52> */
[----:B------:R-:W-:Y:S02]  /*ce80*/  LOP3.LUT R17, R2, 0x7d, RZ, 0xfc, !PT ;  /* 0x0000007d02117812 */ /* 0x000fe400078efcff */
[----:B------:R-:W-:Y:S02]  /*ce90*/  F2FP.BF16.F32.PACK_AB R126, R127, R126 ;  /* 0x0000007e7f7e723e */ /* 0x000fe400000010ff */
[----:B------:R-:W-:Y:S02]  /*cea0*/  F2FP.BF16.F32.PACK_AB R128, R129, R128 ;  /* 0x000000808180723e */ /* 0x000fe400000010ff */
[----:B------:R-:W-:-:S02]  /*ceb0*/  F2FP.BF16.F32.PACK_AB R130, R131, R130 ;  /* 0x000000828382723e */ /* 0x000fc400000010ff */
[C---:B--2---:R-:W-:Y:S01]  /*cec0*/  ISETP.GE.AND P0, PT, R3.reuse, UR14, PT ;  /* 0x0000000e03007c0c */ /* 0x044fe2000bf06270 */
[----:B------:R-:W-:Y:S01]  /*ced0*/  IMAD R3, R3, UR5, RZ ;  /* 0x0000000503037c24 */ /* 0x000fe2000f8e02ff */
[----:B------:R-:W1:Y:S02]  /*cee0*/  LDCU UR5, c[0x0][0x39c] ;  /* 0x00007380ff0577ac */ /* 0x000e640008000800 */
[----:B------:R-:W-:Y:S01]  /*cef0*/  ISETP.LT.AND P6, PT, R137, UR15, !P0 ;  /* 0x0000000f89007c0c */ /* 0x000fe2000c7c1270 */
[----:B------:R-:W-:Y:S01]  /*cf00*/  VIADD R137, R136, UR4 ;  /* 0x0000000488897c36 */ /* 0x000fe20008000000 */
[----:B------:R-:W-:Y:S02]  /*cf10*/  ISETP.LT.AND P5, PT, R138, UR15, !P0 ;  /* 0x0000000f8a007c0c */ /* 0x000fe4000c7a1270 */
[----:B------:R-:W-:Y:S01]  /*cf20*/  ISETP.LT.AND P1, PT, R0, UR7, !P0 ;  /* 0x0000000700007c0c */ /* 0x000fe2000c721270 */
[----:B------:R-:W-:Y:S01]  /*cf30*/  VIADD R138, R137, UR4 ;  /* 0x00000004898a7c36 */ /* 0x000fe20008000000 */
[C---:B------:R-:W-:Y:S01]  /*cf40*/  LEA R0, P3, R3.reuse, UR12, 0x1 ;  /* 0x0000000c03007c11 */ /* 0x040fe2000f8608ff */
[----:B------:R-:W2:Y:S02]  /*cf50*/  LDCU UR7, c[0x0][0x39c] ;  /* 0x00007380ff0777ac */ /* 0x000ea40008000800 */
[----:B------:R-:W-:Y:S01]  /*cf60*/  VIADD R4, R138, UR4 ;  /* 0x000000048a047c36 */ /* 0x000fe20008000000 */
[----:B------:R-:W-:-:S02]  /*cf70*/  LEA.HI.X.SX32 R3, R3, UR13, 0x1, P3 ;  /* 0x0000000d03037c11 */ /* 0x000fc400098f0eff */
[-C--:B------:R-:W-:Y:S01]  /*cf80*/  LEA R144, P3, R132, R0.reuse, 0x1 ;  /* 0x0000000084907211 */ /* 0x080fe200078608ff */
[----:B------:R-:W-:Y:S01]  /*cf90*/  VIADD R5, R4, UR4 ;  /* 0x0000000404057c36 */ /* 0x000fe20008000000 */
[-C--:B------:R-:W-:Y:S02]  /*cfa0*/  LEA R146, P4, R133, R0.reuse, 0x1 ;  /* 0x0000000085927211 */ /* 0x080fe400078808ff */
[-C--:B------:R-:W-:Y:S01]  /*cfb0*/  LEA.HI.X.SX32 R145, R132, R3.reuse, 0x1, P3 ;  /* 0x0000000384917211 */ /* 0x080fe200018f0eff */
[----:B------:R-:W-:Y:S01]  /*cfc0*/  VIADD R132, R5, UR4 ;  /* 0x0000000405847c36 */ /* 0x000fe20008000000 */
[----:B------:R-:W-:Y:S02]  /*cfd0*/  LEA.HI.X.SX32 R147, R133, R3, 0x1, P4 ;  /* 0x0000000385937211 */ /* 0x000fe400020f0eff */
[-C--:B------:R-:W-:Y:S01]  /*cfe0*/  LEA R148, P3, R134, R0.reuse, 0x1 ;  /* 0x0000000086947211 */ /* 0x080fe200078608ff */
[----:B------:R-:W-:Y:S01]  /*cff0*/  VIADD R133, R132, UR4 ;  /* 0x0000000484857c36 */ /* 0x000fe20008000000 */
[----:B------:R-:W-:-:S02]  /*d000*/  LEA R154, P2, R137, R0, 0x1 ;  /* 0x00000000899a7211 */ /* 0x000fc400078408ff */
[-C--:B------:R-:W-:Y:S02]  /*d010*/  LEA R150, P4, R135, R0.reuse, 0x1 ;  /* 0x0000000087967211 */ /* 0x080fe400078808ff */
[-C--:B------:R-:W-:Y:S01]  /*d020*/  LEA.HI.X.SX32 R149, R134, R3.reuse, 0x1, P3 ;  /* 0x0000000386957211 */ /* 0x080fe200018f0eff */
[----:B------:R-:W-:Y:S01]  /*d030*/  VIADD R134, R133, UR4 ;  /* 0x0000000485867c36 */ /* 0x000fe20008000000 */
[-C--:B------:R-:W-:Y:S02]  /*d040*/  LEA R152, P3, R136, R0.reuse, 0x1 ;  /* 0x0000000088987211 */ /* 0x080fe400078608ff */
[-C--:B------:R-:W-:Y:S02]  /*d050*/  LEA.HI.X.SX32 R155, R137, R3.reuse, 0x1, P2 ;  /* 0x00000003899b7211 */ /* 0x080fe400010f0eff */
[----:B------:R-:W-:Y:S01]  /*d060*/  LEA.HI.X.SX32 R151, R135, R3, 0x1, P4 ;  /* 0x0000000387977211 */ /* 0x000fe200020f0eff */
[----:B------:R-:W-:Y:S01]  /*d070*/  VIADD R135, R134, UR4 ;  /* 0x0000000486877c36 */ /* 0x000fe20008000000 */
[----:B------:R-:W-:-:S02]  /*d080*/  LEA R158, P2, R4, R0, 0x1 ;  /* 0x00000000049e7211 */ /* 0x000fc400078408ff */
[-C--:B------:R-:W-:Y:S02]  /*d090*/  LEA.HI.X.SX32 R153, R136, R3.reuse, 0x1, P3 ;  /* 0x0000000388997211 */ /* 0x080fe400018f0eff */
[-C--:B------:R-:W-:Y:S02]  /*d0a0*/  LEA R156, P4, R138, R0.reuse, 0x1 ;  /* 0x000000008a9c7211 */ /* 0x080fe400078808ff */
[-C--:B------:R-:W-:Y:S02]  /*d0b0*/  LEA R160, P3, R5, R0.reuse, 0x1 ;  /* 0x0000000005a07211 */ /* 0x080fe400078608ff */
[-C--:B------:R-:W-:Y:S01]  /*d0c0*/  LEA.HI.X.SX32 R159, R4, R3.reuse, 0x1, P2 ;  /* 0x00000003049f7211 */ /* 0x080fe200010f0eff */
[----:B------:R-:W-:Y:S01]  /*d0d0*/  VIADD R4, R135, UR4 ;  /* 0x0000000487047c36 */ /* 0x000fe20008000000 */
[-C--:B------:R-:W-:Y:S02]  /*d0e0*/  LEA.HI.X.SX32 R157, R138, R3.reuse, 0x1, P4 ;  /* 0x000000038a9d7211 */ /* 0x080fe400020f0eff */
[----:B------:R-:W-:Y:S01]  /*d0f0*/  LEA.HI.X.SX32 R161, R5, R3, 0x1, P3 ;  /* 0x0000000305a17211 */ /* 0x000fe200018f0eff */
[----:B------:R-:W-:Y:S01]  /*d100*/  VIADD R5, R4, UR4 ;  /* 0x0000000404057c36 */ /* 0x000fe20008000000 */
[----:B------:R-:W-:-:S02]  /*d110*/  LEA R164, P2, R133, R0, 0x1 ;  /* 0x0000000085a47211 */ /* 0x000fc400078408ff */
[-C--:B------:R-:W-:Y:S02]  /*d120*/  LEA R162, P4, R132, R0.reuse, 0x1 ;  /* 0x0000000084a27211 */ /* 0x080fe400078808ff */
[-C--:B------:R-:W-:Y:S02]  /*d130*/  LEA R140, P3, R134, R0.reuse, 0x1 ;  /* 0x00000000868c7211 */ /* 0x080fe400078608ff */
[-C--:B------:R-:W-:Y:S01]  /*d140*/  LEA.HI.X.SX32 R165, R133, R3.reuse, 0x1, P2 ;  /* 0x0000000385a57211 */ /* 0x080fe200010f0eff */
[----:B------:R-:W-:Y:S01]  /*d150*/  VIADD R133, R5, UR4 ;  /* 0x0000000405857c36 */ /* 0x000fe20008000000 */
[-C--:B------:R-:W-:Y:S02]  /*d160*/  LEA.HI.X.SX32 R163, R132, R3.reuse, 0x1, P4 ;  /* 0x0000000384a37211 */ /* 0x080fe400020f0eff */
[----:B------:R-:W-:Y:S01]  /*d170*/  LEA R142, P4, R135, R0, 0x1 ;  /* 0x00000000878e7211 */ /* 0x000fe200078808ff */
[----:B------:R-:W-:Y:S01]  /*d180*/  VIADD R166, R133, UR4 ;  /* 0x0000000485a67c36 */ /* 0x000fe20008000000 */
[----:B------:R-:W-:-:S02]  /*d190*/  LEA.HI.X.SX32 R141, R134, R3, 0x1, P3 ;  /* 0x00000003868d7211 */ /* 0x000fc400018f0eff */
[-C--:B------:R-:W-:Y:S01]  /*d1a0*/  LEA R138, P2, R4, R0.reuse, 0x1 ;  /* 0x00000000048a7211 */ /* 0x080fe200078408ff */
[----:B------:R-:W-:Y:S01]  /*d1b0*/  VIADD R167, R166, UR4 ;  /* 0x00000004a6a77c36 */ /* 0x000fe20008000000 */
[----:B------:R-:W-:Y:S02]  /*d1c0*/  LEA R136, P3, R5, R0, 0x1 ;  /* 0x0000000005887211 */ /* 0x000fe400078608ff */
[-C--:B------:R-:W-:Y:S02]  /*d1d0*/  LEA.HI.X.SX32 R143, R135, R3.reuse, 0x1, P4 ;  /* 0x00000003878f7211 */ /* 0x080fe400020f0eff */
[----:B------:R-:W-:Y:S02]  /*d1e0*/  ISETP.LT.AND P4, PT, R2, UR15, !P0 ;  /* 0x0000000f02007c0c */ /* 0x000fe4000c781270 */
[-C--:B------:R-:W-:Y:S02]  /*d1f0*/  LEA.HI.X.SX32 R139, R4, R3.reuse, 0x1, P2 ;  /* 0x00000003048b7211 */ /* 0x080fe400010f0eff */
[----:B------:R-:W-:-:S02]  /*d200*/  LEA.HI.X.SX32 R137, R5, R3, 0x1, P3 ;  /* 0x0000000305897211 */ /* 0x000fc400018f0eff */
[CC--:B------:R-:W-:Y:S02]  /*d210*/  LEA R134, P2, R133.reuse, R0.reuse, 0x1 ;  /* 0x0000000085867211 */ /* 0x0c0fe400078408ff */
[CC--:B------:R-:W-:Y:S02]  /*d220*/  LEA R132, P3, R166.reuse, R0.reuse, 0x1 ;  /* 0x00000000a6847211 */ /* 0x0c0fe400078608ff */
[-C--:B------:R-:W-:Y:S02]  /*d230*/  LEA.HI.X.SX32 R135, R133, R3.reuse, 0x1, P2 ;  /* 0x0000000385877211 */ /* 0x080fe400010f0eff */
[----:B------:R-:W-:Y:S01]  /*d240*/  LEA.HI.X.SX32 R133, R166, R3, 0x1, P3 ;  /* 0x00000003a6857211 */ /* 0x000fe200018f0eff */
[----:B------:R4:W-:Y:S01]  /*d250*/  @P4 STG.E.U16 desc[UR22][R144.64], R168 ;  /* 0x000000a890004986 */ /* 0x0009e2000c101516 */
[----:B------:R-:W-:Y:S02]  /*d260*/  LEA R4, P2, R167, R0, 0x1 ;  /* 0x00000000a7047211 */ /* 0x000fe400078408ff */
[----:B------:R-:W-:-:S02]  /*d270*/  ISETP.LT.AND P3, PT, R170, UR15, !P0 ;  /* 0x0000000faa007c0c */ /* 0x000fc4000c761270 */
[----:B------:R-:W-:Y:S02]  /*d280*/  LOP3.LUT R166, R2, 0x5, RZ, 0xfc, !PT ;  /* 0x0000000502a67812 */ /* 0x000fe400078efcff */
[C---:B------:R-:W-:Y:S01]  /*d290*/  LEA.HI.X.SX32 R5, R167.reuse, R3, 0x1, P2 ;  /* 0x00000003a7057211 */ /* 0x040fe200010f0eff */
[----:B------:R-:W-:Y:S01]  /*d2a0*/  VIADD R167, R167, UR4 ;  /* 0x00000004a7a77c36 */ /* 0x000fe20008000000 */
[----:B------:R-:W-:Y:S02]  /*d2b0*/  ISETP.LT.AND P2, PT, R169, UR15, !P0 ;  /* 0x0000000fa9007c0c */ /* 0x000fe4000c741270 */
[----:B------:R-:W-:Y:S02]  /*d2c0*/  ISETP.LT.AND P4, PT, R166, UR15, !P0 ;  /* 0x0000000fa6007c0c */ /* 0x000fe4000c781270 */
[----:B----4-:R-:W-:Y:S02]  /*d2d0*/  PRMT R145, R168, 0x7632, R145 ;  /* 0x00007632a8917816 */ /* 0x010fe40000000091 */
[----:B------:R-:W-:-:S02]  /*d2e0*/  PRMT R166, R6, 0x7610, R166 ;  /* 0x0000761006a67816 */ /* 0x000fc400000000a6 */
[C---:B------:R-:W-:Y:S01]  /*d2f0*/  LOP3.LUT R6, R2.reuse, 0x8, RZ, 0xfc, !PT ;  /* 0x0000000802067812 */ /* 0x040fe200078efcff */
[----:B------:R-:W-:Y:S01]  /*d300*/  @P5 STG.E.U16 desc[UR22][R146.64], R145 ;  /* 0x0000009192005986 */ /* 0x000fe2000c101516 */
[----:B------:R-:W-:Y:S02]  /*d310*/  ISETP.LT.AND P5, PT, R7, UR15, !P0 ;  /* 0x0000000f07007c0c */ /* 0x000fe4000c7a1270 */
[----:B------:R-:W-:Y:S01]  /*d320*/  LOP3.LUT R7, R2, 0x7, RZ, 0xfc, !PT ;  /* 0x0000000702077812 */ /* 0x000fe200078efcff */
[----:B------:R-:W-:Y:S03]  /*d330*/  @P6 STG.E.U16 desc[UR22][R148.64], R166 ;  /* 0x000000a694006986 */ /* 0x000fe6000c101516 */
[----:B------:R-:W-:Y:S01]  /*d340*/  ISETP.LT.AND P6, PT, R7, UR15, !P0 ;  /* 0x0000000f07007c0c */ /* 0x000fe2000c7c1270 */
[----:B------:R4:W-:Y:S01]  /*d350*/  @P3 STG.E.U16 desc[UR22][R150.64], R9 ;  /* 0x0000000996003986 */ /* 0x0009e2000c101516 */
[----:B------:R-:W-:-:S02]  /*d360*/  ISETP.LT.AND P3, PT, R6, UR15, !P0 ;  /* 0x0000000f06007c0c */ /* 0x000fc4000c761270 */
[----:B------:R-:W-:Y:S01]  /*d370*/  LOP3.LUT R6, R2, 0x9, RZ, 0xfc, !PT ;  /* 0x0000000902067812 */ /* 0x000fe200078efcff */
[----:B------:R5:W-:Y:S01]  /*d380*/  @P2 STG.E.U16 desc[UR22][R152.64], R8 ;  /* 0x0000000898002986 */ /* 0x000be2000c101516 */
[----:B------:R-:W-:Y:S02]  /*d390*/  PRMT R7, R8, 0x7632, R7 ;  /* 0x0000763208077816 */ /* 0x000fe40000000007 */
[----:B------:R-:W-:Y:S02]  /*d3a0*/  ISETP.LT.AND P2, PT, R6, UR15, !P0 ;  /* 0x0000000f06007c0c */ /* 0x000fe4000c741270 */
[----:B------:R-:W-:Y:S01]  /*d3b0*/  LOP3.LUT R6, R2, 0xa, RZ, 0xfc, !PT ;  /* 0x0000000a02067812 */ /* 0x000fe200078efcff */
[----:B------:R0:W-:Y:S01]  /*d3c0*/  @P4 STG.E.U16 desc[UR22][R154.64], R7 ;  /* 0x000000079a004986 */ /* 0x0001e2000c101516 */
[----:B----4-:R-:W-:Y:S02]  /*d3d0*/  PRMT R9, R16, 0x7632, R9 ;  /* 0x0000763210097816 */ /* 0x010fe40000000009 */
[----:B------:R-:W-:Y:S01]  /*d3e0*/  ISETP.LT.AND P4, PT, R6, UR15, !P0 ;  /* 0x0000000f06007c0c */ /* 0x000fe2000c781270 */
[----:B------:R4:W-:Y:S01]  /*d3f0*/  @P5 STG.E.U16 desc[UR22][R156.64], R10 ;  /* 0x0000000a9c005986 */ /* 0x0009e2000c101516 */
[----:B------:R-:W-:-:S02]  /*d400*/  LOP3.LUT R6, R2, 0xb, RZ, 0xfc, !PT ;  /* 0x0000000b02067812 */ /* 0x000fc400078efcff */
[----:B-----5:R-:W-:Y:S02]  /*d410*/  PRMT R8, R10, 0x7632, R8 ;  /* 0x000076320a087816 */ /* 0x020fe40000000008 */
[----:B------:R-:W-:Y:S02]  /*d420*/  ISETP.LT.AND P5, PT, R6, UR15, !P0 ;  /* 0x0000000f06007c0c */ /* 0x000fe4000c7a1270 */
[----:B------:R-:W-:Y:S01]  /*d430*/  LOP3.LUT R6, R2, 0xc, RZ, 0xfc, !PT ;  /* 0x0000000c02067812 */ /* 0x000fe200078efcff */
[----:B------:R5:W-:Y:S01]  /*d440*/  @P6 STG.E.U16 desc[UR22][R158.64], R8 ;  /* 0x000000089e006986 */ /* 0x000be2000c101516 */
[----:B0-----:R-:W-:Y:S02]  /*d450*/  PRMT R7, R12, 0x7632, R7 ;  /* 0x000076320c077816 */ /* 0x001fe40000000007 */
[----:B------:R-:W-:Y:S01]  /*d460*/  ISETP.LT.AND P6, PT, R6, UR15, !P0 ;  /* 0x0000000f06007c0c */ /* 0x000fe2000c7c1270 */
[----:B------:R0:W-:Y:S01]  /*d470*/  @P3 STG.E.U16 desc[UR22][R160.64], R12 ;  /* 0x0000000ca0003986 */ /* 0x0001e2000c101516 */
[----:B------:R-:W-:Y:S01]  /*d480*/  LOP3.LUT R6, R2, 0xd, RZ, 0xfc, !PT ;  /* 0x0000000d02067812 */ /* 0x000fe200078efcff */
[----:B----4-:R-:W-:-:S02]  /*d490*/  VIADD R10, R167, UR4 ;  /* 0x00000004a70a7c36 */ /* 0x010fc40008000000 */
[----:B------:R4:W-:Y:S01]  /*d4a0*/  @P2 STG.E.U16 desc[UR22][R162.64], R7 ;  /* 0x00000007a2002986 */ /* 0x0009e2000c101516 */
[----:B------:R-:W-:Y:S02]  /*d4b0*/  ISETP.LT.AND P3, PT, R6, UR15, !P0 ;  /* 0x0000000f06007c0c */ /* 0x000fe4000c761270 */
[----:B------:R-:W-:Y:S01]  /*d4c0*/  LOP3.LUT R6, R2, 0xe, RZ, 0xfc, !PT ;  /* 0x0000000e02067812 */ /* 0x000fe200078efcff */
[----:B------:R-:W-:Y:S01]  /*d4d0*/  @P4 STG.E.U16 desc[UR22][R164.64], R14 ;  /* 0x0000000ea4004986 */ /* 0x000fe2000c101516 */
[----:B-----5:R-:W-:Y:S02]  /*d4e0*/  PRMT R8, R14, 0x7632, R8 ;  /* 0x000076320e087816 */ /* 0x020fe40000000008 */
[----:B------:R-:W-:Y:S02]  /*d4f0*/  ISETP.LT.AND P2, PT, R6, UR15, !P0 ;  /* 0x0000000f06007c0c */ /* 0x000fe4000c741270 */
[C---:B------:R-:W-:Y:S01]  /*d500*/  LOP3.LUT R6, R2.reuse, 0xf, RZ, 0xfc, !PT ;  /* 0x0000000f02067812 */ /* 0x040fe200078efcff */
[----:B------:R5:W-:Y:S01]  /*d510*/  @P5 STG.E.U16 desc[UR22][R140.64], R8 ;  /* 0x000000088c005986 */ /* 0x000be2000c101516 */
[----:B0-----:R-:W-:-:S02]  /*d520*/  LOP3.LUT R12, R2, 0x1b, RZ, 0xfc, !PT ;  /* 0x0000001b020c7812 */ /* 0x001fc400078efcff */
[----:B------:R-:W-:Y:S01]  /*d530*/  ISETP.LT.AND P4, PT, R6, UR15, !P0 ;  /* 0x0000000f06007c0c */ /* 0x000fe2000c781270 */
[----:B------:R-:W-:Y:S01]  /*d540*/  @P6 STG.E.U16 desc[UR22][R142.64], R16 ;  /* 0x000000108e006986 */ /* 0x000fe2000c101516 */
[C---:B------:R-:W-:Y:S02]  /*d550*/  LOP3.LUT R6, R2.reuse, 0x10, RZ, 0xfc, !PT ;  /* 0x0000001002067812 */ /* 0x040fe400078efcff */
[----:B----4-:R-:W-:Y:S01]  /*d560*/  LOP3.LUT R7, R2, 0x12, RZ, 0xfc, !PT ;  /* 0x0000001202077812 */ /* 0x010fe200078efcff */
[----:B------:R0:W-:Y:S01]  /*d570*/  @P3 STG.E.U16 desc[UR22][R138.64], R9 ;  /* 0x000000098a003986 */ /* 0x0001e2000c101516 */
[----:B------:R-:W-:Y:S02]  /*d580*/  ISETP.LT.AND P5, PT, R6, UR15, !P0 ;  /* 0x0000000f06007c0c */ /* 0x000fe4000c7a1270 */
[----:B------:R-:W-:Y:S01]  /*d590*/  LOP3.LUT R6, R2, 0x11, RZ, 0xfc, !PT ;  /* 0x0000001102067812 */ /* 0x000fe200078efcff */
[----:B------:R-:W-:Y:S01]  /*d5a0*/  @P2 STG.E.U16 desc[UR22][R136.64], R18 ;  /* 0x0000001288002986 */ /* 0x000fe2000c101516 */
[----:B-1----:R-:W-:Y:S01]  /*d5b0*/  ISETP.LT.AND P3, PT, R7, UR5, !P0 ;  /* 0x0000000507007c0c */ /* 0x002fe2000c761270 */
[----:B------:R-:W1:Y:S01]  /*d5c0*/  LDCU UR5, c[0x0][0x39c] ;  /* 0x00007380ff0577ac */ /* 0x000e620008000800 */
[----:B------:R-:W-:-:S02]  /*d5d0*/  ISETP.LT.AND P6, PT, R6, UR15, !P0 ;  /* 0x0000000f06007c0c */ /* 0x000fc4000c7c1270 */
[----:B------:R-:W-:Y:S02]  /*d5e0*/  LOP3.LUT R6, R2, 0x13, RZ, 0xfc, !PT ;  /* 0x0000001302067812 */ /* 0x000fe400078efcff */
[----:B------:R-:W-:Y:S02]  /*d5f0*/  PRMT R7, R18, 0x7632, R7 ;  /* 0x0000763212077816 */ /* 0x000fe40000000007 */
[----:B------:R-:W-:Y:S01]  /*d600*/  ISETP.LT.AND P2, PT, R6, UR6, !P0 ;  /* 0x0000000606007c0c */ /* 0x000fe2000c741270 */
[----:B------:R-:W4:Y:S01]  /*d610*/  LDCU UR6, c[0x0][0x39c] ;  /* 0x00007380ff0677ac */ /* 0x000f220008000800 */
[C---:B------:R-:W-:Y:S01]  /*d620*/  LOP3.LUT R6, R2.reuse, 0x14, RZ, 0xfc, !PT ;  /* 0x0000001402067812 */ /* 0x040fe200078efcff */
[----:B------:R1:W-:Y:S01]  /*d630*/  @P4 STG.E.U16 desc[UR22][R134.64], R7 ;  /* 0x0000000786004986 */ /* 0x0003e2000c101516 */
[----:B-----5:R-:W-:Y:S02]  /*d640*/  LOP3.LUT R8, R2, 0x15, RZ, 0xfc, !PT ;  /* 0x0000001502087812 */ /* 0x020fe400078efcff */
[----:B--2---:R-:W-:Y:S01]  /*d650*/  ISETP.LT.AND P4, PT, R6, UR7, !P0 ;  /* 0x0000000706007c0c */ /* 0x004fe2000c781270 */
[----:B------:R-:W-:Y:S01]  /*d660*/  @P5 STG.E.U16 desc[UR22][R132.64], R20 ;  /* 0x0000001484005986 */ /* 0x000fe2000c101516 */
[----:B------:R-:W-:Y:S01]  /*d670*/  LEA R6, P5, R167, R0, 0x1 ;  /* 0x00000000a7067211 */ /* 0x000fe200078a08ff */
[----:B------:R-:W2:Y:S01]  /*d680*/  LDCU UR7, c[0x0][0x39c] ;  /* 0x00007380ff0777ac */ /* 0x000ea20008000800 */
[----:B0-----:R-:W-:-:S02]  /*d690*/  PRMT R9, R20, 0x7632, R9 ;  /* 0x0000763214097816 */ /* 0x001fc40000000009 */
[----:B-1----:R-:W-:-:S03]  /*d6a0*/  LEA.HI.X.SX32 R7, R167, R3, 0x1, P5 ;  /* 0x00000003a7077211 */ /* 0x002fc600028f0eff */
[----:B------:R0:W-:Y:S01]  /*d6b0*/  @P6 STG.E.U16 desc[UR22][R4.64], R9 ;  /* 0x0000000904006986 */ /* 0x0001e2000c101516 */
[----:B------:R-:W-:Y:S01]  /*d6c0*/  ISETP.LT.AND P5, PT, R8, UR5, !P0 ;  /* 0x0000000508007c0c */ /* 0x000fe2000c7a1270 */
[----:B------:R-:W1:Y:S01]  /*d6d0*/  LDCU UR5, c[0x0][0x39c] ;  /* 0x00007380ff0577ac */ /* 0x000e620008000800 */
[-C--:B------:R-:W-:Y:S01]  /*d6e0*/  LEA R8, P6, R10, R0.reuse, 0x1 ;  /* 0x000000000a087211 */ /* 0x080fe200078c08ff */
[----:B------:R5:W-:Y:S01]  /*d6f0*/  @P3 STG.E.U16 desc[UR22][R6.64], R22 ;  /* 0x0000001606003986 */ /* 0x000be2000c101516 */
[----:B0-----:R-:W-:Y:S02]  /*d700*/  LOP3.LUT R4, R2, 0x16, RZ, 0xfc, !PT ;  /* 0x0000001602047812 */ /* 0x001fe400078efcff */
[C---:B------:R-:W-:Y:S01]  /*d710*/  LEA.HI.X.SX32 R9, R10.reuse, R3, 0x1, P6 ;  /* 0x000000030a097211 */ /* 0x040fe200030f0eff */
[----:B------:R-:W-:Y:S01]  /*d720*/  VIADD R10, R10, UR4 ;  /* 0x000000040a0a7c36 */ /* 0x000fe20008000000 */
[----:B------:R-:W-:Y:S02]  /*d730*/  PRMT R5, R22, 0x7632, R5 ;  /* 0x0000763216057816 */ /* 0x000fe40000000005 */
[----:B----4-:R-:W-:Y:S01]  /*d740*/  ISETP.LT.AND P6, PT, R4, UR6, !P0 ;  /* 0x0000000604007c0c */ /* 0x010fe2000c7c1270 */
[----:B------:R-:W0:Y:S01]  /*d750*/  LDCU UR6, c[0x0][0x39c] ;  /* 0x00007380ff0677ac */ /* 0x000e220008000800 */
[----:B-----5:R-:W-:Y:S01]  /*d760*/  LOP3.LUT R6, R2, 0x17, RZ, 0xfc, !PT ;  /* 0x0000001702067812 */ /* 0x020fe200078efcff */
[----:B------:R4:W-:Y:S01]  /*d770*/  @P2 STG.E.U16 desc[UR22][R8.64], R5 ;  /* 0x0000000508002986 */ /* 0x0009e2000c101516 */
[C---:B------:R-:W-:Y:S01]  /*d780*/  LEA R4, P2, R10.reuse, R0, 0x1 ;  /* 0x000000000a047211 */ /* 0x040fe200078408ff */
[----:B------:R-:W-:Y:S01]  /*d790*/  VIADD R11, R10, UR4 ;  /* 0x000000040a0b7c36 */ /* 0x000fe20008000000 */
[----:B-1----:R-:W-:Y:S01]  /*d7a0*/  ISETP.LT.AND P3, PT, R6, UR5, !P0 ;  /* 0x0000000506007c0c */ /* 0x002fe2000c761270 */
[----:B------:R-:W1:Y:S01]  /*d7b0*/  LDCU UR5, c[0x0][0x39c] ;  /* 0x00007380ff0577ac */ /* 0x000e620008000800 */
[----:B------:R-:W-:-:S02]  /*d7c0*/  LOP3.LUT R7, R2, 0x18, RZ, 0xfc, !PT ;  /* 0x0000001802077812 */ /* 0x000fc400078efcff */
[-C--:B----4-:R-:W-:Y:S02]  /*d7d0*/  LEA.HI.X.SX32 R5, R10, R3.reuse, 0x1, P2 ;  /* 0x000000030a057211 */ /* 0x090fe400010f0eff */
[----:B------:R-:W-:Y:S02]  /*d7e0*/  LEA R6, P2, R11, R0, 0x1 ;  /* 0x000000000b067211 */ /* 0x000fe400078408ff */
[----:B------:R-:W-:Y:S01]  /*d7f0*/  LOP3.LUT R8, R2, 0x19, RZ, 0xfc, !PT ;  /* 0x0000001902087812 */ /* 0x000fe200078efcff */
[----:B------:R4:W-:Y:S01]  /*d800*/  @P4 STG.E.U16 desc[UR22][R4.64], R24 ;  /* 0x0000001804004986 */ /* 0x0009e2000c101516 */
[----:B--2---:R-:W-:Y:S01]  /*d810*/  ISETP.LT.AND P4, PT, R7, UR7, !P0 ;  /* 0x0000000707007c0c */ /* 0x004fe2000c781270 */
[----:B------:R-:W2:Y:S01]  /*d820*/  LDCU UR7, c[0x0][0x39c] ;  /* 0x00007380ff0777ac */ /* 0x000ea20008000800 */
[C---:B------:R-:W-:Y:S01]  /*d830*/  LEA.HI.X.SX32 R7, R11.reuse, R3, 0x1, P2 ;  /* 0x000000030b077211 */ /* 0x040fe200010f0eff */
[----:B------:R-:W-:Y:S01]  /*d840*/  VIADD R11, R11, UR4 ;  /* 0x000000040b0b7c36 */ /* 0x000fe20008000000 */
[----:B0-----:R-:W-:Y:S01]  /*d850*/  ISETP.LT.AND P2, PT, R8, UR6, !P0 ;  /* 0x0000000608007c0c */ /* 0x001fe2000c741270 */
[----:B------:R-:W0:Y:S02]  /*d860*/  LDCU UR6, c[0x0][0x39c] ;  /* 0x00007380ff0677ac */ /* 0x000e240008000800 */
[----:B------:R-:W-:Y:S01]  /*d870*/  VIADD R10, R11, UR4 ;  /* 0x000000040b0a7c36 */ /* 0x000fe20008000000 */
[----:B----4-:R-:W-:-:S05]  /*d880*/  PRMT R5, R24, 0x7632, R5 ;  /* 0x0000763218057816 */ /* 0x010fca0000000005 */
[----:B------:R4:W-:Y:S01]  /*d890*/  @P5 STG.E.U16 desc[UR22][R6.64], R5 ;  /* 0x0000000506005986 */ /* 0x0009e2000c101516 */
[----:B------:R-:W-:-:S04]  /*d8a0*/  LEA R8, P5, R11, R0, 0x1 ;  /* 0x000000000b087211 */ /* 0x000fc800078a08ff */
[-C--:B------:R-:W-:Y:S02]  /*d8b0*/  LEA.HI.X.SX32 R9, R11, R3.reuse, 0x1, P5 ;  /* 0x000000030b097211 */ /* 0x080fe400028f0eff */
[-C--:B------:R-:W-:Y:S02]  /*d8c0*/  LEA R4, P5, R10, R0.reuse, 0x1 ;  /* 0x000000000a047211 */ /* 0x080fe400078a08ff */
[----:B------:R-:W-:Y:S01]  /*d8d0*/  LOP3.LUT R11, R2, 0x1a, RZ, 0xfc, !PT ;  /* 0x0000001a020b7812 */ /* 0x000fe200078efcff */
[----:B------:R5:W-:Y:S01]  /*d8e0*/  @P6 STG.E.U16 desc[UR22][R8.64], R26 ;  /* 0x0000001a08006986 */ /* 0x000be2000c101516 */
[----:B----4-:R-:W-:Y:S02]  /*d8f0*/  PRMT R7, R26, 0x7632, R7 ;  /* 0x000076321a077816 */ /* 0x010fe40000000007 */
[C---:B------:R-:W-:Y:S01]  /*d900*/  LEA.HI.X.SX32 R5, R10.reuse, R3, 0x1, P5 ;  /* 0x000000030a057211 */ /* 0x040fe200028f0eff */
[----:B------:R-:W-:Y:S01]  /*d910*/  VIADD R10, R10, UR4 ;  /* 0x000000040a0a7c36 */ /* 0x000fe20008000000 */
[----:B-1----:R-:W-:Y:S01]  /*d920*/  ISETP.LT.AND P5, PT, R11, UR5, !P0 ;  /* 0x000000050b007c0c */ /* 0x002fe2000c7a1270 */
[----:B------:R-:W1:Y:S02]  /*d930*/  LDCU UR5, c[0x0][0x39c] ;  /* 0x00007380ff0577ac */ /* 0x000e640008000800 */
[----:B------:R4:W-:Y:S01]  /*d940*/  @P3 STG.E.U16 desc[UR22][R4.64], R7 ;  /* 0x0000000704003986 */ /* 0x0009e2000c101516 */
[C---:B------:R-:W-:Y:S01]  /*d950*/  LEA R6, P3, R10.reuse, R0, 0x1 ;  /* 0x000000000a067211 */ /* 0x040fe200078608ff */
[----:B------:R-:W-:Y:S01]  /*d960*/  VIADD R11, R10, UR4 ;  /* 0x000000040a0b7c36 */ /* 0x000fe20008000000 */
[----:B-----5:R-:W-:-:S04]  /*d970*/  LOP3.LUT R9, R2, 0x1c, RZ, 0xfc, !PT ;  /* 0x0000001c02097812 */ /* 0x020fc800078efcff */
[----:B------:R-:W-:Y:S02]  /*d980*/  LEA R8, P6, R11, R0, 0x1 ;  /* 0x000000000b087211 */ /* 0x000fe400078c08ff */
[-C--:B----4-:R-:W-:Y:S02]  /*d990*/  LEA.HI.X.SX32 R7, R10, R3.reuse, 0x1, P3 ;  /* 0x000000030a077211 */ /* 0x090fe400018f0eff */
[----:B0-----:R-:W-:Y:S01]  /*d9a0*/  ISETP.LT.AND P3, PT, R12, UR6, !P0 ;  /* 0x000000060c007c0c */ /* 0x001fe2000c761270 */
[----:B------:R-:W0:Y:S01]  /*d9b0*/  LDCU UR6, c[0x0][0x39c] ;  /* 0x00007380ff0677ac */ /* 0x000e220008000800 */
[C---:B------:R-:W-:Y:S01]  /*d9c0*/  LOP3.LUT R5, R2.reuse, 0x1d, RZ, 0xfc, !PT ;  /* 0x0000001d02057812 */ /* 0x040fe200078efcff */
[----:B------:R4:W-:Y:S01]  /*d9d0*/  @P4 STG.E.U16 desc[UR22][R6.64], R28 ;  /* 0x0000001c06004986 */ /* 0x0009e2000c101516 */
[----:B--2---:R-:W-:Y:S01]  /*d9e0*/  ISETP.LT.AND P4, PT, R9, UR7, !P0 ;  /* 0x0000000709007c0c */ /* 0x004fe2000c781270 */
[----:B------:R-:W2:Y:S01]  /*d9f0*/  LDCU UR7, c[0x0][0x39c] ;  /* 0x00007380ff0777ac */ /* 0x000ea20008000800 */
[C---:B------:R-:W-:Y:S01]  /*da00*/  LEA.HI.X.SX32 R9, R11.reuse, R3, 0x1, P6 ;  /* 0x000000030b097211 */ /* 0x040fe200030f0eff */
[----:B------:R-:W-:Y:S01]  /*da10*/  VIADD R11, R11, UR4 ;  /* 0x000000040b0b7c36 */ /* 0x000fe20008000000 */
[----:B------:R-:W-:-:S03]  /*da20*/  LOP3.LUT R12, R2, 0x1f, RZ, 0xfc, !PT ;  /* 0x0000001f020c7812 */ /* 0x000fc600078efcff */
[C---:B------:R-:W-:Y:S01]  /*da30*/  VIADD R10, R11.reuse, UR4 ;  /* 0x000000040b0a7c36 */ /* 0x040fe20008000000 */
[----:B------:R-:W-:Y:S02]  /*da40*/  LEA R4, P6, R11, R0, 0x1 ;  /* 0x000000000b047211 */ /* 0x000fe400078c08ff */
[----:B----4-:R-:W-:-:S05]  /*da50*/  PRMT R7, R28, 0x7632, R7 ;  /* 0x000076321c077816 */ /* 0x010fca0000000007 */
[----:B------:R4:W-:Y:S01]  /*da60*/  @P2 STG.E.U16 desc[UR22][R8.64], R7 ;  /* 0x0000000708002986 */ /* 0x0009e2000c101516 */
[----:B-1----:R-:W-:Y:S01]  /*da70*/  ISETP.LT.AND P2, PT, R5, UR5, !P0 ;  /* 0x0000000505007c0c */ /* 0x002fe2000c741270 */
[----:B------:R-:W1:Y:S01]  /*da80*/  LDCU UR5, c[0x0][0x39c] ;  /* 0x00007380ff0577ac */ /* 0x000e620008000800 */
[-C--:B------:R-:W-:Y:S02]  /*da90*/  LEA.HI.X.SX32 R5, R11, R3.reuse, 0x1, P6 ;  /* 0x000000030b057211 */ /* 0x080fe400030f0eff */
[----:B------:R-:W-:Y:S02]  /*daa0*/  LEA R6, P6, R10, R0, 0x1 ;  /* 0x000000000a067211 */ /* 0x000fe400078c08ff */
[----:B------:R-:W-:Y:S01]  /*dab0*/  LOP3.LUT R11, R2, 0x1e, RZ, 0xfc, !PT ;  /* 0x0000001e020b7812 */ /* 0x000fe200078efcff */
[----:B------:R5:W-:Y:S03]  /*dac0*/  @P5 STG.E.U16 desc[UR22][R4.64], R30 ;  /* 0x0000001e04005986 */ /* 0x000be6000c101516 */
[----:B0-----:R-:W-:Y:S01]  /*dad0*/  ISETP.LT.AND P5, PT, R11, UR6, !P0 ;  /* 0x000000060b007c0c */ /* 0x001fe2000c7a1270 */
[----:B------:R-:W0:Y:S01]  /*dae0*/  LDCU UR6, c[0x0][0x39c] ;  /* 0x00007380ff0677ac */ /* 0x000e220008000800 */
[C---:B----4-:R-:W-:Y:S01]  /*daf0*/  LEA.HI.X.SX32 R7, R10.reuse, R3, 0x1, P6 ;  /* 0x000000030a077211 */ /* 0x050fe200030f0eff */
[----:B------:R-:W-:-:S04]  /*db00*/  VIADD R10, R10, UR4 ;  /* 0x000000040a0a7c36 */ /* 0x000fc80008000000 */
[----:B------:R-:W-:Y:S01]  /*db10*/  VIADD R11, R10, UR4 ;  /* 0x000000040a0b7c36 */ /* 0x000fe20008000000 */
[----:B-----5:R-:W-:-:S04]  /*db20*/  PRMT R5, R30, 0x7632, R5 ;  /* 0x000076321e057816 */ /* 0x020fc80000000005 */
[-C--:B------:R-:W-:Y:S01]  /*db30*/  LEA R4, P6, R11, R0.reuse, 0x1 ;  /* 0x000000000b047211 */ /* 0x080fe200078c08ff */
[----:B------:R4:W-:Y:S01]  /*db40*/  @P3 STG.E.U16 desc[UR22][R6.64], R5 ;  /* 0x0000000506003986 */ /* 0x0009e2000c101516 */
[----:B------:R-:W-:-:S04]  /*db50*/  LEA R8, P3, R10, R0, 0x1 ;  /* 0x000000000a087211 */ /* 0x000fc800078608ff */
[-C--:B------:R-:W-:Y:S02]  /*db60*/  LEA.HI.X.SX32 R9, R10, R3.reuse, 0x1, P3 ;  /* 0x000000030a097211 */ /* 0x080fe400018f0eff */
[----:B-1----:R-:W-:Y:S01]  /*db70*/  ISETP.LT.AND P3, PT, R12, UR5, !P0 ;  /* 0x000000050c007c0c */ /* 0x002fe2000c761270 */
[----:B------:R-:W1:Y:S01]  /*db80*/  LDCU UR5, c[0x0][0x39c] ;  /* 0x00007380ff0577ac */ /* 0x000e620008000800 */
[C---:B------:R-:W-:Y:S01]  /*db90*/  LOP3.LUT R12, R2.reuse, 0x25, RZ, 0xfc, !PT ;  /* 0x00000025020c7812 */ /* 0x040fe200078efcff */
[----:B------:R5:W-:Y:S01]  /*dba0*/  @P4 STG.E.U16 desc[UR22][R8.64], R32 ;  /* 0x0000002008004986 */ /* 0x000be2000c101516 */
[----:B----4-:R-:W-:Y:S02]  /*dbb0*/  LOP3.LUT R6, R2, 0x20, RZ, 0xfc, !PT ;  /* 0x0000002002067812 */ /* 0x010fe400078efcff */
[C---:B------:R-:W-:Y:S01]  /*dbc0*/  LEA.HI.X.SX32 R5, R11.reuse, R3, 0x1, P6 ;  /* 0x000000030b057211 */ /* 0x040fe200030f0eff */
[----:B------:R-:W-:Y:S01]  /*dbd0*/  VIADD R11, R11, UR4 ;  /* 0x000000040b0b7c36 */ /* 0x000fe20008000000 */
[----:B------:R-:W-:-:S02]  /*dbe0*/  PRMT R7, R32, 0x7632, R7 ;  /* 0x0000763220077816 */ /* 0x000fc40000000007 */
[----:B0-----:R-:W-:Y:S01]  /*dbf0*/  ISETP.LT.AND P6, PT, R6, UR6, !P0 ;  /* 0x0000000606007c0c */ /* 0x001fe2000c7c1270 */
[----:B------:R-:W0:Y:S01]  /*dc00*/  LDCU UR6, c[0x0][0x39c] ;  /* 0x00007380ff0677ac */ /* 0x000e220008000800 */
[C---:B------:R-:W-:Y:S01]  /*dc10*/  VIADD R10, R11.reuse, UR4 ;  /* 0x000000040b0a7c36 */ /* 0x040fe20008000000 */
[----:B------:R4:W-:Y:S01]  /*dc20*/  @P2 STG.E.U16 desc[UR22][R4.64], R7 ;  /* 0x0000000704002986 */ /* 0x0009e2000c101516 */
[C---:B------:R-:W-:Y:S02]  /*dc30*/  LEA R6, P2, R11.reuse, R0, 0x1 ;  /* 0x000000000b067211 */ /* 0x040fe400078408ff */
[C---:B-----5:R-:W-:Y:S02]  /*dc40*/  LOP3.LUT R8, R2.reuse, 0x21, RZ, 0xfc, !PT ;  /* 0x0000002102087812 */ /* 0x060fe400078efcff */
[----:B------:R-:W-:Y:S02]  /*dc50*/  LOP3.LUT R9, R2, 0x22, RZ, 0xfc, !PT ;  /* 0x0000002202097812 */ /* 0x000fe400078efcff */
[----:B-1----:R-:W-:Y:S01]  /*dc60*/  ISETP.LT.AND P4, PT, R8, UR5, !P0 ;  /* 0x0000000508007c0c */ /* 0x002fe2000c781270 */
[----:B------:R-:W1:Y:S01]  /*dc70*/  LDCU UR5, c[0x0][0x39c] ;  /* 0x00007380ff0577ac */ /* 0x000e620008000800 */
[----:B----4-:R-:W-:-:S02]  /*dc80*/  LEA.HI.X.SX32 R7, R11, R3, 0x1, P2 ;  /* 0x000000030b077211 */ /* 0x010fc400010f0eff */
[----:B------:R-:W-:Y:S02]  /*dc90*/  LEA R8, P2, R10, R0, 0x1 ;  /* 0x000000000a087211 */ /* 0x000fe400078408ff */
[----:B------:R-:W-:Y:S01]  /*dca0*/  PRMT R5, R34, 0x7632, R5 ;  /* 0x0000763222057816 */ /* 0x000fe20000000005 */
[----:B------:R-:W-:Y:S01]  /*dcb0*/  @P5 STG.E.U16 desc[UR22][R6.64], R34 ;  /* 0x0000002206005986 */ /* 0x000fe2000c101516 */
[----:B--2---:R-:W-:Y:S01]  /*dcc0*/  ISETP.LT.AND P5, PT, R9, UR7, !P0 ;  /* 0x0000000709007c0c */ /* 0x004fe2000c7a1270 */
[----:B------:R-:W2:Y:S01]  /*dcd0*/  LDCU UR7, c[0x0][0x39c] ;  /* 0x00007380ff0777ac */ /* 0x000ea20008000800 */
[C---:B------:R-:W-:Y:S01]  /*dce0*/  LEA.HI.X.SX32 R9, R10.reuse, R3, 0x1, P2 ;  /* 0x000000030a097211 */ /* 0x040fe200010f0eff */
[----:B------:R-:W-:Y:S01]  /*dcf0*/  VIADD R10, R10, UR4 ;  /* 0x000000040a0a7c36 */ /* 0x000fe20008000000 */
[----:B------:R-:W-:-:S03]  /*dd00*/  LOP3.LUT R4, R2, 0x23, RZ, 0xfc, !PT ;  /* 0x0000002302047812 */ /* 0x000fc600078efcff */
[----:B------:R4:W-:Y:S01]  /*dd10*/  @P3 STG.E.U16 desc[UR22][R8.64], R5 ;  /* 0x0000000508003986 */ /* 0x0009e2000c101516 */
[----:B0-----:R-:W-:Y:S01]  /*dd20*/  ISETP.LT.AND P2, PT, R4, UR6, !P0 ;  /* 0x0000000604007c0c */ /* 0x001fe2000c741270 */
[C---:B------:R-:W-:Y:S01]  /*dd30*/  VIADD R11, R10.reuse, UR4 ;  /* 0x000000040a0b7c36 */ /* 0x040fe20008000000 */
[CC--:B------:R-:W-:Y:S01]  /*dd40*/  LEA R4, P3, R10.reuse, R0.reuse, 0x1 ;  /* 0x000000000a047211 */ /* 0x0c0fe200078608ff */
[----:B------:R-:W0:Y:S03]  /*dd50*/  LDCU UR6, c[0x0][0x39c] ;  /* 0x00007380ff0677ac */ /* 0x000e260008000800 */
[-C--:B----4-:R-:W-:Y:S02]  /*dd60*/  LEA.HI.X.SX32 R5, R10, R3.reuse, 0x1, P3 ;  /* 0x000000030a057211 */ /* 0x090fe400018f0eff */
[C---:B------:R-:W-:Y:S02]  /*dd70*/  LEA R6, P3, R11.reuse, R0, 0x1 ;  /* 0x000000000b067211 */ /* 0x040fe400078608ff */
[----:B------:R-:W-:Y:S01]  /*dd80*/  PRMT R9, R36, 0x7632, R9 ;  /* 0x0000763224097816 */ /* 0x000fe20000000009 */
[----:B------:R4:W-:Y:S01]  /*dd90*/  @P6 STG.E.U16 desc[UR22][R4.64], R36 ;  /* 0x0000002404006986 */ /* 0x0009e2000c101516 */
[C---:B------:R-:W-:Y:S01]  /*dda0*/  LEA.HI.X.SX32 R7, R11.reuse, R3, 0x1, P3 ;  /* 0x000000030b077211 */ /* 0x040fe200018f0eff */
[----:B------:R-:W-:Y:S01]  /*ddb0*/  VIADD R11, R11, UR4 ;  /* 0x000000040b0b7c36 */ /* 0x000fe20008000000 */
[----:B------:R-:W-:-:S03]  /*ddc0*/  LOP3.LUT R10, R2, 0x24, RZ, 0xfc, !PT ;  /* 0x00000024020a7812 */ /* 0x000fc600078efcff */
[----:B------:R5:W-:Y:S01]  /*ddd0*/  @P4 STG.E.U16 desc[UR22][R6.64], R9 ;  /* 0x0000000906004986 */ /* 0x000be2000c101516 */
[----:B-1----:R-:W-:Y:S01]  /*dde0*/  ISETP.LT.AND P3, PT, R10, UR5, !P0 ;  /* 0x000000050a007c0c */ /* 0x002fe2000c761270 */
[----:B------:R-:W1:Y:S01]  /*ddf0*/  LDCU UR5, c[0x0][0x39c] ;  /* 0x00007380ff0577ac */ /* 0x000e620008000800 */
[C---:B------:R-:W-:Y:S01]  /*de00*/  LEA R8, P4, R11.reuse, R0, 0x1 ;  /* 0x000000000b087211 */ /* 0x040fe200078808ff */
[----:B------:R-:W-:Y:S01]  /*de10*/  VIADD R10, R11, UR4 ;  /* 0x000000040b0a7c36 */ /* 0x000fe20008000000 */
[----:B----4-:R-:W-:-:S04]  /*de20*/  LOP3.LUT R5, R2, 0x26, RZ, 0xfc, !PT ;  /* 0x0000002602057812 */ /* 0x010fc800078efcff */
[----:B------:R-:W-:Y:S02]  /*de30*/  LEA R4, P6, R10, R0, 0x1 ;  /* 0x000000000a047211 */ /* 0x000fe400078c08ff */
[-C--:B-----5:R-:W-:Y:S02]  /*de40*/  LEA.HI.X.SX32 R9, R11, R3.reuse, 0x1, P4 ;  /* 0x000000030b097211 */ /* 0x0a0fe400020f0eff */
[----:B0-----:R-:W-:Y:S01]  /*de50*/  ISETP.LT.AND P4, PT, R12, UR6, !P0 ;  /* 0x000000060c007c0c */ /* 0x001fe2000c781270 */
[----:B------:R-:W0:Y:S01]  /*de60*/  LDCU UR6, c[0x0][0x39c] ;  /* 0x00007380ff0677ac */ /* 0x000e220008000800 */
[----:B------:R-:W-:Y:S01]  /*de70*/  LOP3.LUT R7, R2, 0x27, RZ, 0xfc, !PT ;  /* 0x0000002702077812 */ /* 0x000fe200078efcff */
        /* <DEDUP_REMOVED lines=13> */
[C---:B------:R-:W-:Y:S02]  /*df50*/  LEA R8, P6, R11.reuse, R0, 0x1 ;  /* 0x000000000b087211 */ /* 0x040fe400078c08ff */
[----:B------:R-:W-:Y:S01]  /*df60*/  LOP3.LUT R10, R2, 0x28, RZ, 0xfc, !PT ;  /* 0x00000028020a7812 */ /* 0x000fe200078efcff */
[----:B------:R5:W-:Y:S03]  /*df70*/  @P3 STG.E.U16 desc[UR22][R6.64], R40 ;  /* 0x0000002806003986 */ /* 0x000be6000c101516 */
[----:B0-----:R-:W-:Y:S01]  /*df80*/  ISETP.LT.AND P3, PT, R10, UR6, !P0 ;  /* 0x000000060a007c0c */ /* 0x001fe2000c761270 */
[----:B------:R-:W0:Y:S01]  /*df90*/  LDCU UR6, c[0x0][0x39c] ;  /* 0x00007380ff0677ac */ /* 0x000e220008000800 */
[C---:B----4-:R-:W-:Y:S01]  /*dfa0*/  LEA.HI.X.SX32 R9, R11.reuse, R3, 0x1, P6 ;  /* 0x000000030b097211 */ /* 0x050fe200030f0eff */
[----:B------:R-:W-:Y:S01]  /*dfb0*/  VIADD R11, R11, UR4 ;  /* 0x000000040b0b7c36 */ /* 0x000fe20008000000 */
[----:B------:R-:W-:-:S03]  /*dfc0*/  PRMT R5, R40, 0x7632, R5 ;  /* 0x0000763228057816 */ /* 0x000fc60000000005 */
[C---:B------:R-:W-:Y:S02]  /*dfd0*/  VIADD R10, R11.reuse, UR4 ;  /* 0x000000040b0a7c36 */ /* 0x040fe40008000000 */
[----:B------:R4:W-:Y:S01]  /*dfe0*/  @P4 STG.E.U16 desc[UR22][R8.64], R5 ;  /* 0x0000000508004986 */ /* 0x0009e2000c101516 */
[-C--:B------:R-:W-:Y:S02]  /*dff0*/  LEA R4, P4, R11, R0.reuse, 0x1 ;  /* 0x000000000b047211 */ /* 0x080fe400078808ff */
[----:B-----5:R-:W-:-:S04]  /*e000*/  LEA R6, P6, R10, R0, 0x1 ;  /* 0x000000000a067211 */ /* 0x020fc800078c08ff */
[CC--:B------:R-:W-:Y:S01]  /*e010*/  LEA.HI.X.SX32 R7, R10.reuse, R3.reuse, 0x1, P6 ;  /* 0x000000030a077211 */ /* 0x0c0fe200030f0eff */
[----:B------:R-:W-:Y:S01]  /*e020*/  VIADD R10, R10, UR4 ;  /* 0x000000040a0a7c36 */ /* 0x000fe20008000000 */
[----:B----4-:R-:W-:-:S03]  /*e030*/  LEA.HI.X.SX32 R5, R11, R3, 0x1, P4 ;  /* 0x000000030b057211 */ /* 0x010fc600020f0eff */
[----:B------:R-:W-:Y:S01]  /*e040*/  VIADD R11, R10, UR4 ;  /* 0x000000040a0b7c36 */ /* 0x000fe20008000000 */
[----:B-1----:R-:W-:Y:S01]  /*e050*/  ISETP.LT.AND P4, PT, R12, UR5, !P0 ;  /* 0x000000050c007c0c */ /* 0x002fe2000c781270 */
[----:B------:R-:W1:Y:S01]  /*e060*/  LDCU UR5, c[0x0][0x39c] ;  /* 0x00007380ff0577ac */ /* 0x000e620008000800 */
[----:B------:R-:W-:Y:S01]  /*e070*/  LOP3.LUT R8, R2, 0x2a, RZ, 0xfc, !PT ;  /* 0x0000002a02087812 */ /* 0x000fe200078efcff */
[----:B------:R4:W-:Y:S01]  /*e080*/  @P5 STG.E.U16 desc[UR22][R4.64], R42 ;  /* 0x0000002a04005986 */ /* 0x0009e2000c101516 */
[----:B------:R-:W-:Y:S02]  /*e090*/  PRMT R9, R42, 0x7632, R9 ;  /* 0x000076322a097816 */ /* 0x000fe40000000009 */
[----:B0-----:R-:W-:Y:S01]  /*e0a0*/  ISETP.LT.AND P6, PT, R8, UR6, !P0 ;  /* 0x0000000608007c0c */ /* 0x001fe2000c7c1270 */
[----:B------:R-:W0:Y:S01]  /*e0b0*/  LDCU UR6, c[0x0][0x39c] ;  /* 0x00007380ff0677ac */ /* 0x000e220008000800 */
[----:B------:R-:W-:Y:S01]  /*e0c0*/  LOP3.LUT R12, R2, 0x2f, RZ, 0xfc, !PT ;  /* 0x0000002f020c7812 */ /* 0x000fe200078efcff */
[----:B------:R5:W-:Y:S01]  /*e0d0*/  @P2 STG.E.U16 desc[UR22][R6.64], R9 ;  /* 0x0000000906002986 */ /* 0x000be2000c101516 */
[----:B------:R-:W-:-:S02]  /*e0e0*/  LEA R8, P2, R10, R0, 0x1 ;  /* 0x000000000a087211 */ /* 0x000fc400078408ff */
[C---:B----4-:R-:W-:Y:S02]  /*e0f0*/  LOP3.LUT R4, R2.reuse, 0x2b, RZ, 0xfc, !PT ;  /* 0x0000002b02047812 */ /* 0x050fe400078efcff */
[----:B------:R-:W-:Y:S02]  /*e100*/  LOP3.LUT R5, R2, 0x2c, RZ, 0xfc, !PT ;  /* 0x0000002c02057812 */ /* 0x000fe400078efcff */
[----:B-1----:R-:W-:Y:S01]  /*e110*/  ISETP.LT.AND P5, PT, R4, UR5, !P0 ;  /* 0x0000000504007c0c */ /* 0x002fe2000c7a1270 */
[----:B------:R-:W1:Y:S01]  /*e120*/  LDCU UR5, c[0x0][0x39c] ;  /* 0x00007380ff0577ac */ /* 0x000e620008000800 */
[-C--:B-----5:R-:W-:Y:S02]  /*e130*/  LEA.HI.X.SX32 R9, R10, R3.reuse, 0x1, P2 ;  /* 0x000000030a097211 */ /* 0x0a0fe400010f0eff */
        /* <DEDUP_REMOVED lines=14> */
[----:B------:R-:W-:Y:S02]  /*e220*/  LEA R8, P4, R10, R0, 0x1 ;  /* 0x000000000a087211 */ /* 0x000fe400078808ff */
        /* <DEDUP_REMOVED lines=44> */
[C---:B------:R-:W-:Y:S01]  /*e4f0*/  VIADD R10, R11.reuse, UR4 ;  /* 0x000000040b0a7c36 */ /* 0x040fe20008000000 */
        /* <DEDUP_REMOVED lines=29> */
[CC--:B------:R-:W-:Y:S02]  /*e6d0*/  LEA R4, P5, R11.reuse, R0.reuse, 0x1 ;  /* 0x000000000b047211 */ /* 0x0c0fe400078a08ff */
        /* <DEDUP_REMOVED lines=54> */
[----:B------:R-:W-:Y:S02]  /*ea40*/  LEA R6, P2, R10, R0, 0x1 ;  /* 0x000000000a067211 */ /* 0x000fe400078408ff */
        /* <DEDUP_REMOVED lines=377> */
[-C--:B-----5:R-:W-:Y:S02]  /*101e0*/  LEA.HI.X.SX32 R5, R11, R3.reuse, 0x1, P2 ;  /* 0x000000030b057211 */ /* 0x0a0fe400010f0eff */
[----:B-1----:R-:W-:Y:S01]  /*101f0*/  ISETP.LT.AND P2, PT, R6, UR5, !P0 ;  /* 0x0000000506007c0c */ /* 0x002fe2000c741270 */
[----:B------:R-:W1:Y:S01]  /*10200*/  LDCU UR5, c[0x0][0x39c] ;  /* 0x00007380ff0577ac */ /* 0x000e620008000800 */
[C---:B------:R-:W-:Y:S01]  /*10210*/  LEA R6, P3, R10.reuse, R0, 0x1 ;  /* 0x000000000a067211 */ /* 0x040fe200078608ff */
[----:B------:R4:W-:Y:S01]  /*10220*/  @P4 STG.E.U16 desc[UR22][R4.64], R114 ;  /* 0x0000007204004986 */ /* 0x0009e2000c101516 */
[----:B--2---:R-:W-:Y:S01]  /*10230*/  ISETP.LT.AND P4, PT, R7, UR7, !P0 ;  /* 0x0000000707007c0c */ /* 0x004fe2000c781270 */
[----:B------:R-:W2:Y:S01]  /*10240*/  LDCU UR7, c[0x0][0x39c] ;  /* 0x00007380ff0777ac */ /* 0x000ea20008000800 */
[C---:B------:R-:W-:Y:S01]  /*10250*/  LEA.HI.X.SX32 R7, R10.reuse, R3, 0x1, P3 ;  /* 0x000000030a077211 */ /* 0x040fe200018f0eff */
[----:B------:R-:W-:Y:S01]  /*10260*/  VIADD R10, R10, UR4 ;  /* 0x000000040a0a7c36 */ /* 0x000fe20008000000 */
[----:B------:R-:W-:-:S03]  /*10270*/  LOP3.LUT R8, R2, 0x73, RZ, 0xfc, !PT ;  /* 0x0000007302087812 */ /* 0x000fc600078efcff */
[----:B------:R-:W-:Y:S01]  /*10280*/  VIADD R11, R10, UR4 ;  /* 0x000000040a0b7c36 */ /* 0x000fe20008000000 */
[----:B0-----:R-:W-:Y:S01]  /*10290*/  ISETP.LT.AND P3, PT, R8, UR6, !P0 ;  /* 0x0000000608007c0c */ /* 0x001fe2000c761270 */
[----:B------:R-:W0:Y:S01]  /*102a0*/  LDCU UR6, c[0x0][0x39c] ;  /* 0x00007380ff0677ac */ /* 0x000e220008000800 */
        /* <DEDUP_REMOVED lines=16> */
[-C--:B------:R-:W-:Y:S02]  /*103b0*/  LEA R8, P6, R10, R0.reuse, 0x1 ;  /* 0x000000000a087211 */ /* 0x080fe400078c08ff */
[-C--:B----4-:R-:W-:Y:S02]  /*103c0*/  LEA.HI.X.SX32 R7, R11, R3.reuse, 0x1, P2 ;  /* 0x000000030b077211 */ /* 0x090fe400010f0eff */
[----:B------:R-:W-:Y:S02]  /*103d0*/  PRMT R5, R118, 0x7632, R5 ;  /* 0x0000763276057816 */ /* 0x000fe40000000005 */
[----:B------:R-:W-:Y:S01]  /*103e0*/  LOP3.LUT R4, R2, 0x77, RZ, 0xfc, !PT ;  /* 0x0000007702047812 */ /* 0x000fe200078efcff */
[----:B------:R-:W-:Y:S01]  /*103f0*/  @P4 STG.E.U16 desc[UR22][R6.64], R118 ;  /* 0x0000007606004986 */ /* 0x000fe2000c101516 */
[----:B--2---:R-:W-:Y:S01]  /*10400*/  ISETP.LT.AND P4, PT, R9, UR7, !P0 ;  /* 0x0000000709007c0c */ /* 0x004fe2000c781270 */
[----:B------:R-:W2:Y:S01]  /*10410*/  LDCU UR7, c[0x0][0x39c] ;  /* 0x00007380ff0777ac */ /* 0x000ea20008000800 */
[C---:B------:R-:W-:Y:S01]  /*10420*/  LEA.HI.X.SX32 R9, R10.reuse, R3, 0x1, P6 ;  /* 0x000000030a097211 */ /* 0x040fe200030f0eff */
[----:B------:R-:W-:Y:S01]  /*10430*/  VIADD R10, R10, UR4 ;  /* 0x000000040a0a7c36 */ /* 0x000fe20008000000 */
[----:B-1----:R-:W-:Y:S01]  /*10440*/  ISETP.LT.AND P6, PT, R4, UR5, !P0 ;  /* 0x0000000504007c0c */ /* 0x002fe2000c7c1270 */
[----:B------:R-:W1:Y:S01]  /*10450*/  LDCU UR5, c[0x0][0x39c] ;  /* 0x00007380ff0577ac */ /* 0x000e620008000800 */
[----:B0-----:R-:W-:Y:S01]  /*10460*/  ISETP.LT.AND P2, PT, R12, UR6, !P0 ;  /* 0x000000060c007c0c */ /* 0x001fe2000c741270 */
[----:B------:R0:W-:Y:S01]  /*10470*/  @P3 STG.E.U16 desc[UR22][R8.64], R5 ;  /* 0x0000000508003986 */ /* 0x0001e2000c101516 */
[C---:B------:R-:W-:Y:S01]  /*10480*/  LEA R4, P3, R10.reuse, R0, 0x1 ;  /* 0x000000000a047211 */ /* 0x040fe200078608ff */
[----:B------:R-:W-:Y:S01]  /*10490*/  VIADD R11, R10, UR4 ;  /* 0x000000040a0b7c36 */ /* 0x000fe20008000000 */
[----:B------:R-:W4:Y:S01]  /*104a0*/  LDCU UR6, c[0x0][0x39c] ;  /* 0x00007380ff0677ac */ /* 0x000f220008000800 */
[----:B------:R-:W-:-:S02]  /*104b0*/  LOP3.LUT R12, R2, 0x7c, RZ, 0xfc, !PT ;  /* 0x0000007c020c7812 */ /* 0x000fc400078efcff */
[-C--:B0-----:R-:W-:Y:S02]  /*104c0*/  LEA.HI.X.SX32 R5, R10, R3.reuse, 0x1, P3 ;  /* 0x000000030a057211 */ /* 0x081fe400018f0eff */
[C---:B------:R-:W-:Y:S02]  /*104d0*/  LEA R6, P3, R11.reuse, R0, 0x1 ;  /* 0x000000000b067211 */ /* 0x040fe400078608ff */
[C---:B------:R-:W-:Y:S01]  /*104e0*/  LOP3.LUT R9, R2.reuse, 0x79, RZ, 0xfc, !PT ;  /* 0x0000007902097812 */ /* 0x040fe200078efcff */
[----:B------:R0:W-:Y:S01]  /*104f0*/  @P5 STG.E.U16 desc[UR22][R4.64], R120 ;  /* 0x0000007804005986 */ /* 0x0001e2000c101516 */
[C---:B------:R-:W-:Y:S01]  /*10500*/  LEA.HI.X.SX32 R7, R11.reuse, R3, 0x1, P3 ;  /* 0x000000030b077211 */ /* 0x040fe200018f0eff */
[----:B------:R-:W-:Y:S01]  /*10510*/  VIADD R11, R11, UR4 ;  /* 0x000000040b0b7c36 */ /* 0x000fe20008000000 */
[----:B------:R-:W-:-:S04]  /*10520*/  LOP3.LUT R10, R2, 0x78, RZ, 0xfc, !PT ;  /* 0x00000078020a7812 */ /* 0x000fc800078efcff */
[----:B------:R-:W-:Y:S02]  /*10530*/  LEA R8, P5, R11, R0, 0x1 ;  /* 0x000000000b087211 */ /* 0x000fe400078a08ff */
[----:B----4-:R-:W-:Y:S01]  /*10540*/  ISETP.LT.AND P3, PT, R10, UR6, !P0 ;  /* 0x000000060a007c0c */ /* 0x010fe2000c761270 */
[----:B------:R-:W4:Y:S01]  /*10550*/  LDCU UR6, c[0x0][0x39c] ;  /* 0x00007380ff0677ac */ /* 0x000f220008000800 */
[----:B------:R-:W-:Y:S02]  /*10560*/  LOP3.LUT R10, R2, 0x7a, RZ, 0xfc, !PT ;  /* 0x0000007a020a7812 */ /* 0x000fe400078efcff */
[----:B0-----:R-:W-:-:S05]  /*10570*/  PRMT R5, R120, 0x7632, R5 ;  /* 0x0000763278057816 */ /* 0x001fca0000000005 */
[----:B------:R0:W-:Y:S01]  /*10580*/  @P2 STG.E.U16 desc[UR22][R6.64], R5 ;  /* 0x0000000506002986 */ /* 0x0001e2000c101516 */
[----:B-1----:R-:W-:Y:S01]  /*10590*/  ISETP.LT.AND P2, PT, R9, UR5, !P0 ;  /* 0x0000000509007c0c */ /* 0x002fe2000c741270 */
[----:B------:R-:W1:Y:S01]  /*105a0*/  LDCU UR5, c[0x0][0x39c] ;  /* 0x00007380ff0577ac */ /* 0x000e620008000800 */
[C---:B------:R-:W-:Y:S01]  /*105b0*/  LEA.HI.X.SX32 R9, R11.reuse, R3, 0x1, P5 ;  /* 0x000000030b097211 */ /* 0x040fe200028f0eff */
[----:B------:R-:W-:Y:S01]  /*105c0*/  VIADD R11, R11, UR4 ;  /* 0x000000040b0b7c36 */ /* 0x000fe20008000000 */
[----:B--2---:R-:W-:-:S03]  /*105d0*/  ISETP.LT.AND P5, PT, R10, UR7, !P0 ;  /* 0x000000070a007c0c */ /* 0x004fc6000c7a1270 */
[----:B------:R2:W-:Y:S01]  /*105e0*/  @P4 STG.E.U16 desc[UR22][R8.64], R122 ;  /* 0x0000007a08004986 */ /* 0x0005e2000c101516 */
[C---:B------:R-:W-:Y:S01]  /*105f0*/  LEA R4, P4, R11.reuse, R0, 0x1 ;  /* 0x000000000b047211 */ /* 0x040fe200078808ff */
[----:B------:R-:W-:-:S03]  /*10600*/  VIADD R10, R11, UR4 ;  /* 0x000000040b0a7c36 */ /* 0x000fc60008000000 */
[-C--:B0-----:R-:W-:Y:S02]  /*10610*/  LEA.HI.X.SX32 R5, R11, R3.reuse, 0x1, P4 ;  /* 0x000000030b057211 */ /* 0x081fe400020f0eff */
[----:B------:R-:W-:Y:S02]  /*10620*/  LEA R6, P4, R10, R0, 0x1 ;  /* 0x000000000a067211 */ /* 0x000fe400078808ff */
[----:B------:R-:W-:Y:S02]  /*10630*/  LOP3.LUT R11, R2, 0x7b, RZ, 0xfc, !PT ;  /* 0x0000007b020b7812 */ /* 0x000fe400078efcff */
[C---:B------:R-:W-:Y:S01]  /*10640*/  LEA.HI.X.SX32 R7, R10.reuse, R3, 0x1, P4 ;  /* 0x000000030a077211 */ /* 0x040fe200020f0eff */
[----:B------:R-:W-:Y:S01]  /*10650*/  VIADD R10, R10, UR4 ;  /* 0x000000040a0a7c36 */ /* 0x000fe20008000000 */
[----:B--2---:R-:W-:Y:S02]  /*10660*/  PRMT R9, R122, 0x7632, R9 ;  /* 0x000076327a097816 */ /* 0x004fe40000000009 */
[----:B-1----:R-:W-:Y:S01]  /*10670*/  ISETP.LT.AND P4, PT, R11, UR5, !P0 ;  /* 0x000000050b007c0c */ /* 0x002fe2000c781270 */
[----:B------:R-:W-:Y:S01]  /*10680*/  VIADD R11, R10, UR4 ;  /* 0x000000040a0b7c36 */ /* 0x000fe20008000000 */
[----:B------:R-:W0:Y:S01]  /*10690*/  LDCU UR5, c[0x0][0x39c] ;  /* 0x00007380ff0577ac */ /* 0x000e220008000800 */
[----:B------:R1:W-:Y:S01]  /*106a0*/  @P6 STG.E.U16 desc[UR22][R4.64], R9 ;  /* 0x0000000904006986 */ /* 0x0003e2000c101516 */
[----:B------:R-:W-:-:S03]  /*106b0*/  LOP3.LUT R2, R2, 0x7e, RZ, 0xfc, !PT ;  /* 0x0000007e02027812 */ /* 0x000fc600078efcff */
[----:B------:R2:W-:Y:S01]  /*106c0*/  @P3 STG.E.U16 desc[UR22][R6.64], R124 ;  /* 0x0000007c06003986 */ /* 0x0005e2000c101516 */
[----:B------:R-:W-:-:S04]  /*106d0*/  LEA R8, P3, R10, R0, 0x1 ;  /* 0x000000000a087211 */ /* 0x000fc800078608ff */
[----:B-1----:R-:W-:Y:S01]  /*106e0*/  LEA.HI.X.SX32 R9, R10, R3, 0x1, P3 ;  /* 0x000000030a097211 */ /* 0x002fe200018f0eff */
[C---:B------:R-:W-:Y:S01]  /*106f0*/  VIADD R10, R11.reuse, UR4 ;  /* 0x000000040b0a7c36 */ /* 0x040fe20008000000 */
[----:B------:R-:W-:Y:S02]  /*10700*/  PRMT R5, R124, 0x7632, R5 ;  /* 0x000076327c057816 */ /* 0x000fe40000000005 */
[----:B----4-:R-:W-:Y:S01]  /*10710*/  ISETP.LT.AND P3, PT, R12, UR6, !P0 ;  /* 0x000000060c007c0c */ /* 0x010fe2000c761270 */
[C---:B------:R-:W-:Y:S01]  /*10720*/  VIADD R13, R10.reuse, UR4 ;  /* 0x000000040a0d7c36 */ /* 0x040fe20008000000 */
[----:B------:R-:W1:Y:S01]  /*10730*/  LDCU UR6, c[0x0][0x39c] ;  /* 0x00007380ff0677ac */ /* 0x000e620008000800 */
[----:B------:R4:W-:Y:S01]  /*10740*/  @P2 STG.E.U16 desc[UR22][R8.64], R5 ;  /* 0x0000000508002986 */ /* 0x0009e2000c101516 */
[-C--:B------:R-:W-:Y:S01]  /*10750*/  LEA R4, P2, R11, R0.reuse, 0x1 ;  /* 0x000000000b047211 */ /* 0x080fe200078408ff */
[----:B------:R-:W-:Y:S01]  /*10760*/  VIADD R14, R13, UR4 ;  /* 0x000000040d0e7c36 */ /* 0x000fe20008000000 */
[----:B--2---:R-:W-:-:S03]  /*10770*/  LEA R6, P6, R10, R0, 0x1 ;  /* 0x000000000a067211 */ /* 0x004fc600078c08ff */
[----:B------:R-:W-:Y:S01]  /*10780*/  VIADD R15, R14, UR4 ;  /* 0x000000040e0f7c36 */ /* 0x000fe20008000000 */
[-C--:B------:R-:W-:Y:S02]  /*10790*/  LEA.HI.X.SX32 R7, R10, R3.reuse, 0x1, P6 ;  /* 0x000000030a077211 */ /* 0x080fe400030f0eff */
[-C--:B------:R-:W-:Y:S01]  /*107a0*/  LEA R12, P6, R14, R0.reuse, 0x1 ;  /* 0x000000000e0c7211 */ /* 0x080fe200078c08ff */
[----:B------:R-:W-:Y:S01]  /*107b0*/  VIADD R16, R15, UR4 ;  /* 0x000000040f107c36 */ /* 0x000fe20008000000 */
[----:B----4-:R-:W-:Y:S02]  /*107c0*/  LEA.HI.X.SX32 R5, R11, R3, 0x1, P2 ;  /* 0x000000030b057211 */ /* 0x010fe400010f0eff */
[----:B------:R-:W-:-:S03]  /*107d0*/  LEA R10, P2, R13, R0, 0x1 ;  /* 0x000000000d0a7211 */ /* 0x000fc600078408ff */
[----:B------:R2:W-:Y:S01]  /*107e0*/  @P5 STG.E.U16 desc[UR22][R4.64], R126 ;  /* 0x0000007e04005986 */ /* 0x0005e2000c101516 */
[-C--:B------:R-:W-:Y:S02]  /*107f0*/  LEA.HI.X.SX32 R11, R13, R3.reuse, 0x1, P2 ;  /* 0x000000030d0b7211 */ /* 0x080fe400010f0eff */
[-C--:B------:R-:W-:Y:S02]  /*10800*/  LEA.HI.X.SX32 R13, R14, R3.reuse, 0x1, P6 ;  /* 0x000000030e0d7211 */ /* 0x080fe400030f0eff */
[----:B------:R-:W-:Y:S02]  /*10810*/  LEA R8, P6, R16, R0, 0x1 ;  /* 0x0000000010087211 */ /* 0x000fe400078c08ff */
[----:B0-----:R-:W-:Y:S02]  /*10820*/  ISETP.LT.AND P2, PT, R17, UR5, !P0 ;  /* 0x0000000511007c0c */ /* 0x001fe4000c741270 */
[----:B-1----:R-:W-:Y:S02]  /*10830*/  ISETP.LT.AND P0, PT, R2, UR6, !P0 ;  /* 0x0000000602007c0c */ /* 0x002fe4000c701270 */
[----:B------:R-:W-:-:S02]  /*10840*/  LEA.HI.X.SX32 R9, R16, R3, 0x1, P6 ;  /* 0x0000000310097211 */ /* 0x000fc400030f0eff */
[C---:B------:R-:W-:Y:S02]  /*10850*/  LEA R2, P6, R15.reuse, R0, 0x1 ;  /* 0x000000000f027211 */ /* 0x040fe400078c08ff */
[----:B------:R-:W-:Y:S02]  /*10860*/  PRMT R0, R126, 0x7632, R0 ;  /* 0x000076327e007816 */ /* 0x000fe40000000000 */
[----:B--2---:R-:W-:Y:S02]  /*10870*/  PRMT R5, R128, 0x7632, R5 ;  /* 0x0000763280057816 */ /* 0x004fe40000000005 */
[----:B------:R-:W-:Y:S01]  /*10880*/  LEA.HI.X.SX32 R3, R15, R3, 0x1, P6 ;  /* 0x000000030f037211 */ /* 0x000fe200030f0eff */
[----:B------:R0:W-:Y:S04]  /*10890*/  @P4 STG.E.U16 desc[UR22][R6.64], R0 ;  /* 0x0000000006004986 */ /* 0x0001e8000c101516 */
[----:B------:R1:W-:Y:S04]  /*108a0*/  @P3 STG.E.U16 desc[UR22][R10.64], R128 ;  /* 0x000000800a003986 */ /* 0x0003e8000c101516 */
[----:B------:R1:W-:Y:S01]  /*108b0*/  @P2 STG.E.U16 desc[UR22][R12.64], R5 ;  /* 0x000000050c002986 */ /* 0x0003e2000c101516 */
[----:B0-----:R-:W-:-:S03]  /*108c0*/  PRMT R7, R130, 0x7632, R7 ;  /* 0x0000763282077816 */ /* 0x001fc60000000007 */
[----:B------:R1:W-:Y:S04]  /*108d0*/  @P0 STG.E.U16 desc[UR22][R2.64], R130 ;  /* 0x0000008202000986 */ /* 0x0003e8000c101516 */
[----:B------:R1:W-:Y:S01]  /*108e0*/  @P1 STG.E.U16 desc[UR22][R8.64], R7 ;  /* 0x0000000708001986 */ /* 0x0003e2000c101516 */
[----:B---3--:R-:W-:Y:S06]  /*108f0*/  BAR.SYNC.DEFER_BLOCKING 0x0 ;  /* 0x0000000000007b1d */ /* 0x008fec0000010000 */
[----:B------:R-:W-:Y:S05]  /*10900*/  BRA.U UP0, `(.L_x_14) ;  /* 0x0000000100a07547 */ /* 0x000fea000b800000 */
[----:B------:R-:W0:Y:S01]  /*10910*/  S2UR UR5, SR_CgaCtaId ;  /* 0x00000000000579c3 */ /* 0x000e220000008800 */
[----:B------:R-:W-:Y:S01]  /*10920*/  NOP ;  /* 0x0000000000007918 */ /* 0x000fe20000000000 */
[----:B------:R-:W-:Y:S01]  /*10930*/  UMOV UR4, 0x50 ;  /* 0x0000005000047882 */ /* 0x000fe20000000000 */
[----:B------:R-:W-:Y:S02]  /*10940*/  IMAD.U32 R0, RZ, RZ, UR8 ;  /* 0x00000008ff007e24 */ /* 0x000fe4000f8e00ff */
[----:B-1----:R-:W-:Y:S02]  /*10950*/  IMAD.MOV.U32 R3, RZ, RZ, 0xff ;  /* 0x000000ffff037424 */ /* 0x002fe400078e00ff */
[----:B------:R-:W-:Y:S01]  /*10960*/  IMAD.MOV.U32 R7, RZ, RZ, 0x1 ;  /* 0x00000001ff077424 */ /* 0x000fe200078e00ff */
[----:B------:R-:W-:-:S04]  /*10970*/  LOP3.LUT R0, R0, 0xffff, RZ, 0xc0, !PT ;  /* 0x0000ffff00007812 */ /* 0x000fc800078ec0ff */
[----:B------:R-:W-:-:S05]  /*10980*/  SHF.R.U32.HI R0, RZ, 0x5, R0 ;  /* 0x00000005ff007819 */ /* 0x000fca0000011600 */
[----:B------:R-:W-:Y:S01]  /*10990*/  VIADD R2, R0, 0x10 ;  /* 0x0000001000027836 */ /* 0x000fe20000000000 */
[----:B------:R-:W-:Y:S01]  /*109a0*/  SHF.L.U32 R0, R3, R0, RZ ;  /* 0x0000000003007219 */ /* 0x000fe200000006ff */
[----:B0-----:R-:W-:-:S03]  /*109b0*/  ULEA UR6, UR5, UR4, 0x18 ;  /* 0x0000000405067291 */ /* 0x001fc6000f8ec0ff */
[----:B------:R-:W-:-:S04]  /*109c0*/  SHF.L.U32 R3, R7, R2, RZ ;  /* 0x0000000207037219 */ /* 0x000fc800000006ff */
[----:B------:R-:W-:Y:S02]  /*109d0*/  LOP3.LUT R0, R3, R0, RZ, 0xfc, !PT ;  /* 0x0000000003007212 */ /* 0x000fe400078efcff */
[----:B------:R-:W0:Y:S02]  /*109e0*/  LDS R5, [UR6] ;  /* 0x00000006ff057984 */ /* 0x000e240008000800 */
[C---:B------:R-:W-:Y:S02]  /*109f0*/  LOP3.LUT R2, R0.reuse, 0xffff, RZ, 0xc0, !PT ;  /* 0x0000ffff00027812 */ /* 0x040fe400078ec0ff */
[----:B0-----:R-:W-:-:S04]  /*10a00*/  LOP3.LUT R3, R0, 0xffff, R5, 0x80, !PT ;  /* 0x0000ffff00037812 */ /* 0x001fc800078e8005 */
[----:B------:R-:W-:-:S13]  /*10a10*/  ISETP.NE.AND P0, PT, R3, R2, PT ;  /* 0x000000020300720c */ /* 0x000fda0003f05270 */
[----:B------:R-:W-:Y:S05]  /*10a20*/  @P0 BRA `(.L_x_15) ;  /* 0x0000000000500947 */ /* 0x000fea0003800000 */
[----:B------:R-:W-:Y:S02]  /*10a30*/  SHF.R.U32.HI R5, RZ, 0x10, R5 ;  /* 0x00000010ff057819 */ /* 0x000fe40000011605 */
[----:B------:R-:W-:-:S04]  /*10a40*/  SHF.R.U32.HI R2, RZ, 0x10, R0 ;  /* 0x00000010ff027819 */ /* 0x000fc80000011600 */
[----:B------:R-:W-:-:S04]  /*10a50*/  LOP3.LUT R5, R5, R2, RZ, 0xc0, !PT ;  /* 0x0000000205057212 */ /* 0x000fc800078ec0ff */
[----:B------:R-:W-:-:S13]  /*10a60*/  ISETP.NE.AND P0, PT, R5, R2, PT ;  /* 0x000000020500720c */ /* 0x000fda0003f05270 */
[----:B------:R-:W-:Y:S05]  /*10a70*/  @P0 BRA `(.L_x_16) ;  /* 0x0000000000300947 */ /* 0x000fea0003800000 */
[----:B------:R-:W-:Y:S01]  /*10a80*/  R2UR UR4, R0 ;  /* 0x00000000000472ca */ /* 0x000fe200000e0000 */
[----:B------:R-:W-:Y:S01]  /*10a90*/  VOTEU.ANY UR5, UPT, PT ;  /* 0x0000000000057886 */ /* 0x000fe200038e0100 */
[----:B------:R-:W0:Y:S01]  /*10aa0*/  S2R R0, SR_LANEID ;  /* 0x0000000000007919 */ /* 0x000e220000000000 */
[----:B------:R-:W-:-:S10]  /*10ab0*/  UFLO.U32 UR5, UR5 ;  /* 0x00000005000572bd */ /* 0x000fd400080e0000 */
[----:B------:R-:W-:-:S06]  /*10ac0*/  ULOP3.LUT UR4, URZ, UR4, URZ, 0x33, !UPT ;  /* 0x00000004ff047292 */ /* 0x000fcc000f8e33ff */
[----:B------:R-:W-:-:S04]  /*10ad0*/  IMAD.U32 R2, RZ, RZ, UR4 ;  /* 0x00000004ff027e24 */ /* 0x000fc8000f8e00ff */
[----:B------:R-:W1:Y:S02]  /*10ae0*/  REDUX UR7, R2 ;  /* 0x00000000020773c4 */ /* 0x000e640000000000 */
[----:B------:R2:W-:Y:S01]  /*10af0*/  UTCATOMSWS.AND URZ, UR4 ;  /* 0x0000000400ff79e3 */ /* 0x0005e20008000000 */
[----:B0-----:R-:W-:Y:S01]  /*10b00*/  ISETP.EQ.U32.AND P0, PT, R0, UR5, PT ;  /* 0x0000000500007c0c */ /* 0x001fe2000bf02070 */
[----:B-1----:R-:W-:-:S12]  /*10b10*/  IMAD.U32 R0, RZ, RZ, UR7 ;  /* 0x00000007ff007e24 */ /* 0x002fd8000f8e00ff */
[----:B------:R2:W-:Y:S01]  /*10b20*/  @P0 ATOMS.AND RZ, [UR6], R0 ;  /* 0x00000000ffff098c */ /* 0x0005e2000a800006 */
[----:B------:R-:W-:Y:S05]  /*10b30*/  BRA `(.L_x_14) ;  /* 0x0000000000147947 */ /* 0x000fea0003800000 */
.L_x_16:
[----:B------:R-:W-:-:S07]  /*10b40*/  MOV R2, 0x10b60 ;  /* 0x00010b6000027802 */ /* 0x000fce0000000f00 */
[----:B------:R-:W-:Y:S05]  /*10b50*/  CALL.REL.NOINC `($__internal_0_$__cuda_sm10x_tcgen05_guardrail_trap_col_being_dealloced_not_returned_by_alloc) ;  /* 0x00000000002c7944 */ /* 0x000fea0003c00000 */
[----:B------:R-:W-:Y:S05]  /*10b60*/  BRA `(.L_x_14) ;  /* 0x0000000000087947 */ /* 0x000fea0003800000 */
.L_x_15:
[----:B------:R-:W-:-:S07]  /*10b70*/  MOV R2, 0x10b90 ;  /* 0x00010b9000027802 */ /* 0x000fce0000000f00 */
[----:B------:R-:W-:Y:S05]  /*10b80*/  CALL.REL.NOINC `($__internal_2_$__cuda_sm10x_tcgen05_guardrail_trap_unallocated_columns_being_dealloced) ;  /* 0x0000000000387944 */ /* 0x000fea0003c00000 */
.L_x_14:
[----:B------:R-:W-:Y:S01]  /*10b90*/  NOP ;  /* 0x0000000000007918 */ /* 0x000fe20000000000 */
[----:B--2---:R-:W-:Y:S05]  /*10ba0*/  EXIT ;  /* 0x000000000000794d */ /* 0x004fea0003800000 */
.L_x_9:
[----:B------:R-:W0:Y:S02]  /*10bb0*/  SYNCS.PHASECHK.TRANS64.TRYWAIT P1, [UR11], R7 ;  /* 0x00000007ff0075a7 */ /* 0x000e24000802110b */
[----:B0-----:R-:W-:Y:S05]  /*10bc0*/  @!P1 BRA `(.L_x_9) ;  /* 0xfffffffc00f89947 */ /* 0x001fea000383ffff */
[----:B------:R-:W-:Y:S05]  /*10bd0*/  BRA `(.L_x_17) ;  /* 0xffffffa400d87947 */ /* 0x000fea000383ffff */
.L_x_13:
[----:B------:R-:W0:Y:S02]  /*10be0*/  SYNCS.PHASECHK.TRANS64.TRYWAIT P0, [UR11], R0 ;  /* 0x00000000ff0075a7 */ /* 0x000e24000800110b */
[----:B0-----:R-:W-:Y:S05]  /*10bf0*/  @!P0 BRA `(.L_x_13) ;  /* 0xfffffffc00f88947 */ /* 0x001fea000383ffff */
[----:B------:R-:W-:Y:S05]  /*10c00*/  BRA `(.L_x_12) ;  /* 0xffffffbc005c7947 */ /* 0x000fea000383ffff */
        .weak           $__internal_0_$__cuda_sm10x_tcgen05_guardrail_trap_col_being_dealloced_not_returned_by_alloc
        .type           $__internal_0_$__cuda_sm10x_tcgen05_guardrail_trap_col_being_dealloced_not_returned_by_alloc,@function
        .size           $__internal_0_$__cuda_sm10x_tcgen05_guardrail_trap_col_being_dealloced_not_returned_by_alloc,($__internal_1_$__cuda_sm10x_tcgen05_guardrail_trap_phase_invalid_during_alloc - $__internal_0_$__cuda_sm10x_tcgen05_guardrail_trap_col_being_dealloced_not_returned_by_alloc)
$__internal_0_$__cuda_sm10x_tcgen05_guardrail_trap_col_being_dealloced_not_returned_by_alloc:
[----:B------:R-:W-:Y:S05]  /*10c10*/  BPT.TRAP 0x1 ;  /* 0x000000040000795c */ /* 0x000fea0000300000 */
[----:B------:R-:W-:-:S04]  /*10c20*/  IMAD.MOV.U32 R3, RZ, RZ, 0x0 ;  /* 0x00000000ff037424 */ /* 0x000fc800078e00ff */
[----:B------:R-:W-:Y:S05]  /*10c30*/  RET.REL.NODEC R2 `(matmul_kernel) ;  /* 0xfffffef002f07950 */ /* 0x000fea0003c3ffff */
        .weak           $__internal_1_$__cuda_sm10x_tcgen05_guardrail_trap_phase_invalid_during_alloc
        .type           $__internal_1_$__cuda_sm10x_tcgen05_guardrail_trap_phase_invalid_during_alloc,@function
        .size           $__internal_1_$__cuda_sm10x_tcgen05_guardrail_trap_phase_invalid_during_alloc,($__internal_2_$__cuda_sm10x_tcgen05_guardrail_trap_unallocated_columns_being_dealloced - $__internal_1_$__cuda_sm10x_tcgen05_guardrail_trap_phase_invalid_during_alloc)
$__internal_1_$__cuda_sm10x_tcgen05_guardrail_trap_phase_invalid_during_alloc:
[----:B------:R-:W-:Y:S05]  /*10c40*/  BPT.TRAP 0x1 ;  /* 0x000000040000795c */ /* 0x000fea0000300000 */
[----:B------:R-:W-:-:S04]  /*10c50*/  IMAD.MOV.U32 R3, RZ, RZ, 0x0 ;  /* 0x00000000ff037424 */ /* 0x000fc800078e00ff */
[----:B------:R-:W-:Y:S05]  /*10c60*/  RET.REL.NODEC R2 `(matmul_kernel) ;  /* 0xfffffef002e47950 */ /* 0x000fea0003c3ffff */
        .weak           $__internal_2_$__cuda_sm10x_tcgen05_guardrail_trap_unallocated_columns_being_dealloced
        .type           $__internal_2_$__cuda_sm10x_tcgen05_guardrail_trap_unallocated_columns_being_dealloced,@function
        .size           $__internal_2_$__cuda_sm10x_tcgen05_guardrail_trap_unallocated_columns_being_dealloced,(.L_x_21 - $__internal_2_$__cuda_sm10x_tcgen05_guardrail_trap_unallocated_columns_being_dealloced)
$__internal_2_$__cuda_sm10x_tcgen05_guardrail_trap_unallocated_columns_being_dealloced:
[----:B------:R-:W-:Y:S05]  /*10c70*/  BPT.TRAP 0x1 ;  /* 0x000000040000795c */ /* 0x000fea0000300000 */
[----:B------:R-:W-:-:S04]  /*10c80*/  IMAD.MOV.U32 R3, RZ, RZ, 0x0 ;  /* 0x00000000ff037424 */ /* 0x000fc800078e00ff */
[----:B------:R-:W-:Y:S05]  /*10c90*/  RET.REL.NODEC R2 `(matmul_kernel) ;  /* 0xfffffef002d87950 */ /* 0x000fea0003c3ffff */
.L_x_18:
[----:B------:R-:W-:-:S00]  /*10ca0*/  BRA `(.L_x_18) ;  /* 0xfffffffc00fc7947 */ /* 0x000fc0000383ffff */
[----:B------:R-:W-:-:S00]  /*10cb0*/  NOP ;  /* 0x0000000000007918 */ /* 0x000fc00000000000 */
        /* <DEDUP_REMOVED lines=12> */
.L_x_21:


//--------------------- .nv.shared.matmul_kernel  --------------------------
	.section	.nv.shared.matmul_kernel,"aw",@nobits
	.sectionflags	@""
	.align	16
	.zero		1024


//--------------------- .nv.shared.reserved.0     --------------------------
	.section	.nv.shared.reserved.0,"aw",@nobits
	.align	8
	.weak		__nv_reservedSMEM_offset_0_alias
	.size		__nv_reservedSMEM_offset_0_alias, 0, 64
	.other		__nv_reservedSMEM_offset_0_alias,@"STO_CUDA_RESERVED_SHARED STV_DEFAULT"
__nv_reservedSMEM_offset_0_alias:
	.zero		0
.nv.shared.reserved.0:
	.zero		64
	.weak		__nv_reservedSMEM_allocation_phase
	.type		__nv_reservedSMEM_allocation_phase,@object
	.size		__nv_reservedSMEM_allocation_phase,(.L_0 - __nv_reservedSMEM_allocation_phase)
__nv_reservedSMEM_allocation_phase:
	.zero		1
.L_0:
	.zero		7
	.weak		__nv_reservedSMEM_devtool_atexit_pc
	.type		__nv_reservedSMEM_devtool_atexit_pc,@object
	.size		__nv_reservedSMEM_devtool_atexit_pc,(__nv_reservedSMEM_allocation_mask - __nv_reservedSMEM_devtool_atexit_pc)
__nv_reservedSMEM_devtool_atexit_pc:
	.zero		8
	.weak		__nv_reservedSMEM_allocation_mask
	.type		__nv_reservedSMEM_allocation_mask,@object
	.size		__nv_reservedSMEM_allocation_mask,(.L_2 - __nv_reservedSMEM_allocation_mask)
__nv_reservedSMEM_allocation_mask:
	.zero		4
.L_2:


//--------------------- .nv.constant0.matmul_kernel --------------------------
	.section	.nv.constant0.matmul_kernel,"a",@progbits
	.sectionflags	@""
	.align	4
.nv.constant0.matmul_kernel:
	.zero		976


//--------------------- SYMBOLS --------------------------

	.type		.nv.reservedSmem.offset0,@object
	.size		.nv.reservedSmem.offset0,0x4
	.type		.nv.reservedSmem.cap,@object
	.size		.nv.reservedSmem.cap,0x4
